// auto-generated by cutlass_sweep.conv — config: {"arch": "sm_90", "cluster_m": 1, "cluster_n": 1, "conv_kind": "dgrad", "dtype": "fp16", "ndim": 3, "tile_k": 32, "tile_m": 256, "tile_n": 64}
#include "cutlass/cutlass.h"
#include "cute/tensor.hpp"
#include "cutlass/kernel_hardware_info.hpp"
#include "cutlass/conv/convolution.h"
#include "cutlass/conv/dispatch_policy.hpp"
#include "cutlass/conv/collective/collective_builder.hpp"
#include "cutlass/conv/kernel/conv_universal.hpp"
#include "cutlass/conv/device/conv_universal_adapter.hpp"
#include "cutlass/epilogue/collective/collective_builder.hpp"

using namespace cute;
using Elem = cutlass::half_t;
using Acc  = float;
using LayoutAB = cutlass::layout::TensorNDHWC;
using LayoutC  = cutlass::layout::TensorNDHWC;
constexpr auto ConvOp = cutlass::conv::Operator::kDgrad;
using TileShape    = Shape<_256, _64, Shape<_32>>;
using ClusterShape = Shape<_1, _1, _1>;

using CollectiveEpilogue = typename cutlass::epilogue::collective::CollectiveBuilder<
    cutlass::arch::Sm90, cutlass::arch::OpClassTensorOp,
    TileShape, ClusterShape,
    cutlass::epilogue::collective::EpilogueTileAuto,
    Acc, Acc,
    Elem, LayoutC, 128 / cutlass::sizeof_bits<Elem>::value,
    Elem, LayoutC, 128 / cutlass::sizeof_bits<Elem>::value,
    cutlass::epilogue::collective::EpilogueScheduleAuto
  >::CollectiveOp;

using CollectiveMainloop = typename cutlass::conv::collective::CollectiveBuilder<
    cutlass::arch::Sm90, cutlass::arch::OpClassTensorOp, ConvOp,
    Elem, LayoutAB, 128 / cutlass::sizeof_bits<Elem>::value,
    Elem, LayoutAB, 128 / cutlass::sizeof_bits<Elem>::value,
    Acc,
    TileShape, ClusterShape,
    cutlass::conv::collective::StageCountAutoCarveout<
        static_cast<int>(sizeof(typename CollectiveEpilogue::SharedStorage))>,
    cutlass::conv::collective::KernelScheduleAuto
  >::CollectiveOp;

using ProblemShape = cutlass::conv::ConvProblemShape<
    ConvOp, CollectiveMainloop::DispatchPolicy::NumSpatialDimensions>;
using ConvKernel = cutlass::conv::kernel::ConvUniversal<
    ProblemShape, CollectiveMainloop, CollectiveEpilogue>;
using Conv = cutlass::conv::device::ConvUniversalAdapter<ConvKernel>;

auto* _anchor = &cutlass::device_kernel<ConvKernel>;


// ===== COMPILED SASS (sm_90a) =====

	.target	sm_90a

	.elftype	@"ET_EXEC"


//--------------------- .note.nv.tkinfo           --------------------------
	.section	.note.nv.tkinfo,"",@"SHT_NOTE"
	.sectionflags	@"SHF_NOTE_NV_TKINFO"
	.tkinfo
        /*0018*/ 	.word	0x00000002
        /*0030*/ 	.string	""
        /*0030*/ 	.string	"ptxas"
        /*0030*/ 	.string	"Cuda compilation tools, release 13.0, V13.0.88"
        /*0030*/ 	.string	"Build cuda_13.0.r13.0/compiler.36424714_0"
        /*0030*/ 	.string	"-arch sm_90a -m 64 "



//--------------------- .note.nv.cuinfo           --------------------------
	.section	.note.nv.cuinfo,"",@"SHT_NOTE"
	.sectionflags	@"SHF_NOTE_NV_CUINFO"
        /*0018*/ 	.short	0x0002
        /*001a*/ 	.short	0x005a
        /*001c*/ 	.short	0x0082
	.zero		2


//--------------------- .nv.info                  --------------------------
	.section	.nv.info,"",@"SHT_CUDA_INFO"
	.align	4


	//----- nvinfo : EIATTR_REGCOUNT
	.align		4
        /*0000*/ 	.byte	0x04, 0x2f
        /*0002*/ 	.short	(.L_12 - .L_11)
	.align		4
.L_11:
        /*0004*/ 	.word	index@(_ZN7cutlass13device_kernelINS_4conv6kernel13ConvUniversalINS1_16ConvProblemShapeILNS1_8OperatorE1ELi3EEENS1_10collective14CollectiveConvINS1_46MainloopSm90TmaGmmaWarpSpecializedImplicitGemmILS5_1ELi11ELi3EN4cute5tupleIJNSA_1CILi1EEESD_SD_EEENS1_36KernelImplicitTmaWarpSpecializedSm90ELi1EEENSB_IJNSC_ILi256EEENSC_ILi64EEENSB_IJNSC_ILi32EEEEEEEEENS_6half_tESM_NSA_8TiledMMAINSA_8MMA_AtomIJNSA_4SM904GMMA25MMA_64x64x16_F32F16F16_SSILNSQ_5MajorE0ELSS_1ELNSQ_7ScaleInE1ELST_1EEEEEENSA_6LayoutISE_NSB_IJNSC_ILi0EEESX_SX_EEEEENSB_IJNSA_10UnderscoreES10_S10_EEEEENS7_6detail26Sm90ImplicitGemmTileTraitsINSA_20SM90_TMA_LOAD_IM2COLENSA_14ComposedLayoutINSA_7SwizzleILi2ELi4ELi3EEENSA_18smem_ptr_flag_bitsILi16EEENSW_INSB_IJNSB_IJNSC_ILi8EEESJ_EEENSB_IJSJ_SD_EEENSB_IJSD_NSC_ILi11EEEEEEEEENSB_IJNSB_IJSJ_SH_EEENSB_IJSD_SX_EEENSB_IJSX_NSC_ILi8192EEEEEEEEEEEEEvEENS14_INSA_13SM90_TMA_LOADENS16_INS17_ILi3ELi4ELi3EEES1A_NSW_INSB_IJNSB_IJSI_SD_EEENSB_IJS1B_NSC_ILi4EEEEEES1F_EEENSB_IJS1I_NSB_IJSI_NSC_ILi512EEEEEENSB_IJSX_NSC_ILi2048EEEEEEEEEEEEEvEEEENS_8epilogue10collective6detail29Sm90TmaWarpSpecializedAdapterINS25_15DefaultEpilogueISM_NSB_IJNSB_IJllllEEESD_SX_EEES2A_NS24_6thread17LinearCombinationISM_Li1EffLNS2B_9ScaleType4KindE0ELNS_15FloatRoundStyleE2ESM_EENS_4gemm15EpilogueDefaultEEEEEvvEEEEvNT_6ParamsE)
        /*0008*/ 	.word	0x0000009a


	//----- nvinfo : EIATTR_FRAME_SIZE
	.align		4
.L_12:
        /*000c*/ 	.byte	0x04, 0x11
        /*000e*/ 	.short	(.L_14 - .L_13)
	.align		4
.L_13:
        /*0010*/ 	.word	index@(_ZN7cutlass13device_kernelINS_4conv6kernel13ConvUniversalINS1_16ConvProblemShapeILNS1_8OperatorE1ELi3EEENS1_10collective14CollectiveConvINS1_46MainloopSm90TmaGmmaWarpSpecializedImplicitGemmILS5_1ELi11ELi3EN4cute5tupleIJNSA_1CILi1EEESD_SD_EEENS1_36KernelImplicitTmaWarpSpecializedSm90ELi1EEENSB_IJNSC_ILi256EEENSC_ILi64EEENSB_IJNSC_ILi32EEEEEEEEENS_6half_tESM_NSA_8TiledMMAINSA_8MMA_AtomIJNSA_4SM904GMMA25MMA_64x64x16_F32F16F16_SSILNSQ_5MajorE0ELSS_1ELNSQ_7ScaleInE1ELST_1EEEEEENSA_6LayoutISE_NSB_IJNSC_ILi0EEESX_SX_EEEEENSB_IJNSA_10UnderscoreES10_S10_EEEEENS7_6detail26Sm90ImplicitGemmTileTraitsINSA_20SM90_TMA_LOAD_IM2COLENSA_14ComposedLayoutINSA_7SwizzleILi2ELi4ELi3EEENSA_18smem_ptr_flag_bitsILi16EEENSW_INSB_IJNSB_IJNSC_ILi8EEESJ_EEENSB_IJSJ_SD_EEENSB_IJSD_NSC_ILi11EEEEEEEEENSB_IJNSB_IJSJ_SH_EEENSB_IJSD_SX_EEENSB_IJSX_NSC_ILi8192EEEEEEEEEEEEEvEENS14_INSA_13SM90_TMA_LOADENS16_INS17_ILi3ELi4ELi3EEES1A_NSW_INSB_IJNSB_IJSI_SD_EEENSB_IJS1B_NSC_ILi4EEEEEES1F_EEENSB_IJS1I_NSB_IJSI_NSC_ILi512EEEEEENSB_IJSX_NSC_ILi2048EEEEEEEEEEEEEvEEEENS_8epilogue10collective6detail29Sm90TmaWarpSpecializedAdapterINS25_15DefaultEpilogueISM_NSB_IJNSB_IJllllEEESD_SX_EEES2A_NS24_6thread17LinearCombinationISM_Li1EffLNS2B_9ScaleType4KindE0ELNS_15FloatRoundStyleE2ESM_EENS_4gemm15EpilogueDefaultEEEEEvvEEEEvNT_6ParamsE)
        /*0014*/ 	.word	0x00000000


	//----- nvinfo : EIATTR_MIN_STACK_SIZE
	.align		4
.L_14:
        /*0018*/ 	.byte	0x04, 0x12
        /*001a*/ 	.short	(.L_16 - .L_15)
	.align		4
.L_15:
        /*001c*/ 	.word	index@(_ZN7cutlass13device_kernelINS_4conv6kernel13ConvUniversalINS1_16ConvProblemShapeILNS1_8OperatorE1ELi3EEENS1_10collective14CollectiveConvINS1_46MainloopSm90TmaGmmaWarpSpecializedImplicitGemmILS5_1ELi11ELi3EN4cute5tupleIJNSA_1CILi1EEESD_SD_EEENS1_36KernelImplicitTmaWarpSpecializedSm90ELi1EEENSB_IJNSC_ILi256EEENSC_ILi64EEENSB_IJNSC_ILi32EEEEEEEEENS_6half_tESM_NSA_8TiledMMAINSA_8MMA_AtomIJNSA_4SM904GMMA25MMA_64x64x16_F32F16F16_SSILNSQ_5MajorE0ELSS_1ELNSQ_7ScaleInE1ELST_1EEEEEENSA_6LayoutISE_NSB_IJNSC_ILi0EEESX_SX_EEEEENSB_IJNSA_10UnderscoreES10_S10_EEEEENS7_6detail26Sm90ImplicitGemmTileTraitsINSA_20SM90_TMA_LOAD_IM2COLENSA_14ComposedLayoutINSA_7SwizzleILi2ELi4ELi3EEENSA_18smem_ptr_flag_bitsILi16EEENSW_INSB_IJNSB_IJNSC_ILi8EEESJ_EEENSB_IJSJ_SD_EEENSB_IJSD_NSC_ILi11EEEEEEEEENSB_IJNSB_IJSJ_SH_EEENSB_IJSD_SX_EEENSB_IJSX_NSC_ILi8192EEEEEEEEEEEEEvEENS14_INSA_13SM90_TMA_LOADENS16_INS17_ILi3ELi4ELi3EEES1A_NSW_INSB_IJNSB_IJSI_SD_EEENSB_IJS1B_NSC_ILi4EEEEEES1F_EEENSB_IJS1I_NSB_IJSI_NSC_ILi512EEEEEENSB_IJSX_NSC_ILi2048EEEEEEEEEEEEEvEEEENS_8epilogue10collective6detail29Sm90TmaWarpSpecializedAdapterINS25_15DefaultEpilogueISM_NSB_IJNSB_IJllllEEESD_SX_EEES2A_NS24_6thread17LinearCombinationISM_Li1EffLNS2B_9ScaleType4KindE0ELNS_15FloatRoundStyleE2ESM_EENS_4gemm15EpilogueDefaultEEEEEvvEEEEvNT_6ParamsE)
        /*0020*/ 	.word	0x00000000
.L_16:


//--------------------- .nv.compat                --------------------------
	.section	.nv.compat,"",@"SHT_CUDA_COMPAT_INFO"
	.align	4
        /*0000*/ 	.byte	0x02, 0x09, 0x01, 0x00, 0x02, 0x02, 0x04, 0x00, 0x02, 0x05, 0x05, 0x00, 0x03, 0x07, 0x01, 0x01
        /*0010*/ 	.byte	0x02, 0x03, 0x01, 0x00, 0x02, 0x06, 0x01, 0x00, 0x04, 0x0b, 0x08, 0x00, 0x00, 0x00, 0x00, 0x00
        /*0020*/ 	.byte	0x00, 0x00, 0x00, 0x00


//--------------------- .nv.info._ZN7cutlass13device_kernelINS_4conv6kernel13ConvUniversalINS1_16ConvProblemShapeILNS1_8OperatorE1ELi3EEENS1_10collective14CollectiveConvINS1_46MainloopSm90TmaGmmaWarpSpecializedImplicitGemmILS5_1ELi11ELi3EN4cute5tupleIJNSA_1CILi1EEESD_SD_EEENS1_36KernelImplicitTmaWarpSpecializedSm90ELi1EEENSB_IJNSC_ILi256EEENSC_ILi64EEENSB_IJNSC_ILi32EEEEEEEEENS_6half_tESM_NSA_8TiledMMAINSA_8MMA_AtomIJNSA_4SM904GMMA25MMA_64x64x16_F32F16F16_SSILNSQ_5MajorE0ELSS_1ELNSQ_7ScaleInE1ELST_1EEEEEENSA_6LayoutISE_NSB_IJNSC_ILi0EEESX_SX_EEEEENSB_IJNSA_10UnderscoreES10_S10_EEEEENS7_6detail26Sm90ImplicitGemmTileTraitsINSA_20SM90_TMA_LOAD_IM2COLENSA_14ComposedLayoutINSA_7SwizzleILi2ELi4ELi3EEENSA_18smem_ptr_flag_bitsILi16EEENSW_INSB_IJNSB_IJNSC_ILi8EEESJ_EEENSB_IJSJ_SD_EEENSB_IJSD_NSC_ILi11EEEEEEEEENSB_IJNSB_IJSJ_SH_EEENSB_IJSD_SX_EEENSB_IJSX_NSC_ILi8192EEEEEEEEEEEEEvEENS14_INSA_13SM90_TMA_LOADENS16_INS17_ILi3ELi4ELi3EEES1A_NSW_INSB_IJNSB_IJSI_SD_EEENSB_IJS1B_NSC_ILi4EEEEEES1F_EEENSB_IJS1I_NSB_IJSI_NSC_ILi512EEEEEENSB_IJSX_NSC_ILi2048EEEEEEEEEEEEEvEEEENS_8epilogue10collective6detail29Sm90TmaWarpSpecializedAdapterINS25_15DefaultEpilogueISM_NSB_IJNSB_IJllllEEESD_SX_EEES2A_NS24_6thread17LinearCombinationISM_Li1EffLNS2B_9ScaleType4KindE0ELNS_15FloatRoundStyleE2ESM_EENS_4gemm15EpilogueDefaultEEEEEvvEEEEvNT_6ParamsE --------------------------
	.section	.nv.info._ZN7cutlass13device_kernelINS_4conv6kernel13ConvUniversalINS1_16ConvProblemShapeILNS1_8OperatorE1ELi3EEENS1_10collective14CollectiveConvINS1_46MainloopSm90TmaGmmaWarpSpecializedImplicitGemmILS5_1ELi11ELi3EN4cute5tupleIJNSA_1CILi1EEESD_SD_EEENS1_36KernelImplicitTmaWarpSpecializedSm90ELi1EEENSB_IJNSC_ILi256EEENSC_ILi64EEENSB_IJNSC_ILi32EEEEEEEEENS_6half_tESM_NSA_8TiledMMAINSA_8MMA_AtomIJNSA_4SM904GMMA25MMA_64x64x16_F32F16F16_SSILNSQ_5MajorE0ELSS_1ELNSQ_7ScaleInE1ELST_1EEEEEENSA_6LayoutISE_NSB_IJNSC_ILi0EEESX_SX_EEEEENSB_IJNSA_10UnderscoreES10_S10_EEEEENS7_6detail26Sm90ImplicitGemmTileTraitsINSA_20SM90_TMA_LOAD_IM2COLENSA_14ComposedLayoutINSA_7SwizzleILi2ELi4ELi3EEENSA_18smem_ptr_flag_bitsILi16EEENSW_INSB_IJNSB_IJNSC_ILi8EEESJ_EEENSB_IJSJ_SD_EEENSB_IJSD_NSC_ILi11EEEEEEEEENSB_IJNSB_IJSJ_SH_EEENSB_IJSD_SX_EEENSB_IJSX_NSC_ILi8192EEEEEEEEEEEEEvEENS14_INSA_13SM90_TMA_LOADENS16_INS17_ILi3ELi4ELi3EEES1A_NSW_INSB_IJNSB_IJSI_SD_EEENSB_IJS1B_NSC_ILi4EEEEEES1F_EEENSB_IJS1I_NSB_IJSI_NSC_ILi512EEEEEENSB_IJSX_NSC_ILi2048EEEEEEEEEEEEEvEEEENS_8epilogue10collective6detail29Sm90TmaWarpSpecializedAdapterINS25_15DefaultEpilogueISM_NSB_IJNSB_IJllllEEESD_SX_EEES2A_NS24_6thread17LinearCombinationISM_Li1EffLNS2B_9ScaleType4KindE0ELNS_15FloatRoundStyleE2ESM_EENS_4gemm15EpilogueDefaultEEEEEvvEEEEvNT_6ParamsE,"",@"SHT_CUDA_INFO"
	.sectionflags	@""
	.align	4


	//----- nvinfo : EIATTR_CUDA_API_VERSION
	.align		4
        /*0000*/ 	.byte	0x04, 0x37
        /*0002*/ 	.short	(.L_18 - .L_17)
.L_17:
        /*0004*/ 	.word	0x00000082


	//----- nvinfo : EIATTR_KPARAM_INFO
	.align		4
.L_18:
        /*0008*/ 	.byte	0x04, 0x17
        /*000a*/ 	.short	(.L_20 - .L_19)
.L_19:
        /*000c*/ 	.word	0x00000000
        /*0010*/ 	.short	0x0000
        /*0012*/ 	.short	0x0070
        /*0014*/ 	.byte	0x00, 0xf0, 0x01, 0x10


	//----- nvinfo : EIATTR_SPARSE_MMA_MASK
	.align		4
.L_20:
        /*0018*/ 	.byte	0x03, 0x50
        /*001a*/ 	.short	0x0000


	//----- nvinfo : EIATTR_MAXREG_COUNT
	.align		4
        /*001c*/ 	.byte	0x03, 0x1b
        /*001e*/ 	.short	0x00ff


	//----- nvinfo : EIATTR_NUM_BARRIERS
	.align		4
        /*0020*/ 	.byte	0x02, 0x4c
        /*0022*/ 	.byte	0x01
	.zero		1


	//----- nvinfo : EIATTR_MERCURY_ISA_VERSION
	.align		4
        /*0024*/ 	.byte	0x03, 0x5f
        /*0026*/ 	.short	0x0101


	//----- nvinfo : EIATTR_COOP_GROUP_MASK_REGIDS
	.align		4
        /*0028*/ 	.byte	0x04, 0x29
        /*002a*/ 	.short	(.L_22 - .L_21)


	//   ....[0]....
.L_21:
        /*002c*/ 	.word	0xffffffff


	//   ....[1]....
        /*0030*/ 	.word	0xffffffff


	//   ....[2]....
        /*0034*/ 	.word	0xffffffff


	//----- nvinfo : EIATTR_COOP_GROUP_INSTR_OFFSETS
	.align		4
.L_22:
        /*0038*/ 	.byte	0x04, 0x28
        /*003a*/ 	.short	(.L_24 - .L_23)


	//   ....[0]....
.L_23:
        /*003c*/ 	.word	0x00000060


	//   ....[1]....
        /*0040*/ 	.word	0x00000070


	//   ....[2]....
        /*0044*/ 	.word	0x00000130


	//----- nvinfo : EIATTR_MBARRIER_INSTR_OFFSETS
	.align		4
.L_24:
        /*0048*/ 	.byte	0x04, 0x39
        /*004a*/ 	.short	(.L_26 - .L_25)


	//   ....[0]....
.L_25:
        /*004c*/ 	.word	0x00000270
        /*0050*/ 	.word	0x000000ff
        /*0054*/ 	.word	0x00037000
        /*0058*/ 	.short	0x0100
        /*005a*/ 	.byte	0x08
	.zero		1


	//   ....[1]....
        /*005c*/ 	.word	0x00000280
        /*0060*/ 	.word	0x000000ff
        /*0064*/ 	.word	0x00037058
        /*0068*/ 	.short	0x0100
        /*006a*/ 	.byte	0x08
	.zero		1


	//   ....[2]....
        /*006c*/ 	.word	0x00000290
        /*0070*/ 	.word	0x000000ff
        /*0074*/ 	.word	0x00037008
        /*0078*/ 	.short	0x0100
        /*007a*/ 	.byte	0x08
	.zero		1


	//   ....[3]....
        /*007c*/ 	.word	0x000002a0
        /*0080*/ 	.word	0x000000ff
        /*0084*/ 	.word	0x00037060
        /*0088*/ 	.short	0x0100
        /*008a*/ 	.byte	0x08
	.zero		1


	//   ....[4]....
        /*008c*/ 	.word	0x000002b0
        /*0090*/ 	.word	0x000000ff
        /*0094*/ 	.word	0x00037010
        /*0098*/ 	.short	0x0100
        /*009a*/ 	.byte	0x08
	.zero		1


	//   ....[5]....
        /*009c*/ 	.word	0x000002c0
        /*00a0*/ 	.word	0x000000ff
        /*00a4*/ 	.word	0x00037068
        /*00a8*/ 	.short	0x0100
        /*00aa*/ 	.byte	0x08
	.zero		1


	//   ....[6]....
        /*00ac*/ 	.word	0x000002d0
        /*00b0*/ 	.word	0x000000ff
        /*00b4*/ 	.word	0x00037018
        /*00b8*/ 	.short	0x0100
        /*00ba*/ 	.byte	0x08
	.zero		1


	//   ....[7]....
        /*00bc*/ 	.word	0x000002e0
        /*00c0*/ 	.word	0x000000ff
        /*00c4*/ 	.word	0x00037070
        /*00c8*/ 	.short	0x0100
        /*00ca*/ 	.byte	0x08
	.zero		1


	//   ....[8]....
        /*00cc*/ 	.word	0x000002f0
        /*00d0*/ 	.word	0x000000ff
        /*00d4*/ 	.word	0x00037020
        /*00d8*/ 	.short	0x0100
        /*00da*/ 	.byte	0x08
	.zero		1


	//   ....[9]....
        /*00dc*/ 	.word	0x00000300
        /*00e0*/ 	.word	0x000000ff
        /*00e4*/ 	.word	0x00037078
        /*00e8*/ 	.short	0x0100
        /*00ea*/ 	.byte	0x08
	.zero		1


	//   ....[10]....
        /*00ec*/ 	.word	0x00000310
        /*00f0*/ 	.word	0x000000ff
        /*00f4*/ 	.word	0x00037028
        /*00f8*/ 	.short	0x0100
        /*00fa*/ 	.byte	0x08
	.zero		1


	//   ....[11]....
        /*00fc*/ 	.word	0x00000320
        /*0100*/ 	.word	0x000000ff
        /*0104*/ 	.word	0x00037080
        /*0108*/ 	.short	0x0100
        /*010a*/ 	.byte	0x08
	.zero		1


	//   ....[12]....
        /*010c*/ 	.word	0x00000330
        /*0110*/ 	.word	0x000000ff
        /*0114*/ 	.word	0x00037030
        /*0118*/ 	.short	0x0100
        /*011a*/ 	.byte	0x08
	.zero		1


	//   ....[13]....
        /*011c*/ 	.word	0x00000340
        /*0120*/ 	.word	0x000000ff
        /*0124*/ 	.word	0x00037088
        /*0128*/ 	.short	0x0100
        /*012a*/ 	.byte	0x08
	.zero		1


	//   ....[14]....
        /*012c*/ 	.word	0x00000350
        /*0130*/ 	.word	0x000000ff
        /*0134*/ 	.word	0x00037038
        /*0138*/ 	.short	0x0100
        /*013a*/ 	.byte	0x08
	.zero		1


	//   ....[15]....
        /*013c*/ 	.word	0x00000360
        /*0140*/ 	.word	0x000000ff
        /*0144*/ 	.word	0x00037090
        /*0148*/ 	.short	0x0100
        /*014a*/ 	.byte	0x08
	.zero		1


	//   ....[16]....
        /*014c*/ 	.word	0x00000370
        /*0150*/ 	.word	0x000000ff
        /*0154*/ 	.word	0x00037040
        /*0158*/ 	.short	0x0100
        /*015a*/ 	.byte	0x08
	.zero		1


	//   ....[17]....
        /*015c*/ 	.word	0x00000380
        /*0160*/ 	.word	0x000000ff
        /*0164*/ 	.word	0x00037098
        /*0168*/ 	.short	0x0100
        /*016a*/ 	.byte	0x08
	.zero		1


	//   ....[18]....
        /*016c*/ 	.word	0x00000390
        /*0170*/ 	.word	0x000000ff
        /*0174*/ 	.word	0x00037048
        /*0178*/ 	.short	0x0100
        /*017a*/ 	.byte	0x08
	.zero		1


	//   ....[19]....
        /*017c*/ 	.word	0x000003a0
        /*0180*/ 	.word	0x000000ff
        /*0184*/ 	.word	0x000370a0
        /*0188*/ 	.short	0x0100
        /*018a*/ 	.byte	0x08
	.zero		1


	//   ....[20]....
        /*018c*/ 	.word	0x000003b0
        /*0190*/ 	.word	0x000000ff
        /*0194*/ 	.word	0x00037050
        /*0198*/ 	.short	0x0100
        /*019a*/ 	.byte	0x08
	.zero		1


	//   ....[21]....
        /*019c*/ 	.word	0x000003c0
        /*01a0*/ 	.word	0x000000ff
        /*01a4*/ 	.word	0x000370a8
        /*01a8*/ 	.short	0x0100
        /*01aa*/ 	.byte	0x08
	.zero		1


	//   ....[22]....
        /*01ac*/ 	.word	0x00000cd0
        /*01b0*/ 	.word	0x00000005
        /*01b4*/ 	.word	0x00037000
        /*01b8*/ 	.short	0x010a
        /*01ba*/ 	.byte	0x3f
	.zero		1


	//   ....[23]....
        /*01bc*/ 	.word	0x00001130
        /*01c0*/ 	.word	0x00000006
        /*01c4*/ 	.word	0x00037000
        /*01c8*/ 	.short	0x010a
        /*01ca*/ 	.byte	0x3f
	.zero		1


	//   ....[24]....
        /*01cc*/ 	.word	0x00001430
        /*01d0*/ 	.word	0x000000ff
        /*01d4*/ 	.word	0x00000000
        /*01d8*/ 	.short	0x0101
        /*01da*/ 	.byte	0x07
	.zero		1


	//   ....[25]....
        /*01dc*/ 	.word	0x00001620
        /*01e0*/ 	.word	0x00000003
        /*01e4*/ 	.word	0x00000000
        /*01e8*/ 	.short	0x0101
        /*01ea*/ 	.byte	0x3f
	.zero		1


	//   ....[26]....
        /*01ec*/ 	.word	0x0000bc60
        /*01f0*/ 	.word	0x00000011
        /*01f4*/ 	.word	0x00037058
        /*01f8*/ 	.short	0x010a
        /*01fa*/ 	.byte	0x3f
	.zero		1


	//   ....[27]....
        /*01fc*/ 	.word	0x0000c450
        /*0200*/ 	.word	0x00000004
        /*0204*/ 	.word	0x00000000
        /*0208*/ 	.short	0x010a
        /*020a*/ 	.byte	0x3f
	.zero		1


	//   ....[28]....
        /*020c*/ 	.word	0x0000c500
        /*0210*/ 	.word	0x00000000
        /*0214*/ 	.word	0x00000000
        /*0218*/ 	.short	0x010a
        /*021a*/ 	.byte	0x3f
	.zero		1


	//   ....[29]....
        /*021c*/ 	.word	0x0000c5b0
        /*0220*/ 	.word	0x00000000
        /*0224*/ 	.word	0x00000000
        /*0228*/ 	.short	0x010a
        /*022a*/ 	.byte	0x3f
	.zero		1


	//   ....[30]....
        /*022c*/ 	.word	0x0000c660
        /*0230*/ 	.word	0x00000000
        /*0234*/ 	.word	0x00000000
        /*0238*/ 	.short	0x010a
        /*023a*/ 	.byte	0x3f
	.zero		1


	//   ....[31]....
        /*023c*/ 	.word	0x0000c710
        /*0240*/ 	.word	0x00000000
        /*0244*/ 	.word	0x00000000
        /*0248*/ 	.short	0x010a
        /*024a*/ 	.byte	0x3f
	.zero		1


	//   ....[32]....
        /*024c*/ 	.word	0x0000c7c0
        /*0250*/ 	.word	0x00000000
        /*0254*/ 	.word	0x00000000
        /*0258*/ 	.short	0x010a
        /*025a*/ 	.byte	0x3f
	.zero		1


	//   ....[33]....
        /*025c*/ 	.word	0x0000c870
        /*0260*/ 	.word	0x00000000
        /*0264*/ 	.word	0x00000000
        /*0268*/ 	.short	0x010a
        /*026a*/ 	.byte	0x3f
	.zero		1


	//   ....[34]....
        /*026c*/ 	.word	0x0000c920
        /*0270*/ 	.word	0x00000000
        /*0274*/ 	.word	0x00000000
        /*0278*/ 	.short	0x010a
        /*027a*/ 	.byte	0x3f
	.zero		1


	//   ....[35]....
        /*027c*/ 	.word	0x0000c9d0
        /*0280*/ 	.word	0x00000000
        /*0284*/ 	.word	0x00000000
        /*0288*/ 	.short	0x010a
        /*028a*/ 	.byte	0x3f
	.zero		1


	//   ....[36]....
        /*028c*/ 	.word	0x0000ca80
        /*0290*/ 	.word	0x00000000
        /*0294*/ 	.word	0x00000000
        /*0298*/ 	.short	0x010a
        /*029a*/ 	.byte	0x3f
	.zero		1


	//   ....[37]....
        /*029c*/ 	.word	0x0000cb30
        /*02a0*/ 	.word	0x00000003
        /*02a4*/ 	.word	0x00000000
        /*02a8*/ 	.short	0x010a
        /*02aa*/ 	.byte	0x3f
	.zero		1


	//----- nvinfo : EIATTR_NUM_MBARRIERS
	.align		4
.L_26:
        /*02ac*/ 	.byte	0x03, 0x38
        /*02ae*/ 	.short	0x0016


	//----- nvinfo : EIATTR_EXIT_INSTR_OFFSETS
	.align		4
        /*02b0*/ 	.byte	0x04, 0x1c
        /*02b2*/ 	.short	(.L_28 - .L_27)


	//   ....[0]....
.L_27:
        /*02b4*/ 	.word	0x00000800


	//   ....[1]....
        /*02b8*/ 	.word	0x00001720


	//   ....[2]....
        /*02bc*/ 	.word	0x000087c0


	//   ....[3]....
        /*02c0*/ 	.word	0x00008800


	//   ....[4]....
        /*02c4*/ 	.word	0x0000ba50


	//   ....[5]....
        /*02c8*/ 	.word	0x0000ba90


	//   ....[6]....
        /*02cc*/ 	.word	0x0000bab0


	//   ....[7]....
        /*02d0*/ 	.word	0x0000c340


	//   ....[8]....
        /*02d4*/ 	.word	0x0000cb60


	//----- nvinfo : EIATTR_MAX_THREADS
	.align		4
.L_28:
        /*02d8*/ 	.byte	0x04, 0x05
        /*02da*/ 	.short	(.L_30 - .L_29)
.L_29:
        /*02dc*/ 	.word	0x00000100
        /*02e0*/ 	.word	0x00000001
        /*02e4*/ 	.word	0x00000001


	//----- nvinfo : EIATTR_CRS_STACK_SIZE
	.align		4
.L_30:
        /*02e8*/ 	.byte	0x04, 0x1e
        /*02ea*/ 	.short	(.L_32 - .L_31)
.L_31:
        /*02ec*/ 	.word	0x00000000


	//----- nvinfo : EIATTR_CBANK_PARAM_SIZE
	.align		4
.L_32:
        /*02f0*/ 	.byte	0x03, 0x19
        /*02f2*/ 	.short	0x0470


	//----- nvinfo : EIATTR_PARAM_CBANK
	.align		4
        /*02f4*/ 	.byte	0x04, 0x0a
        /*02f6*/ 	.short	(.L_34 - .L_33)
	.align		4
.L_33:
        /*02f8*/ 	.word	index@(.nv.constant0._ZN7cutlass13device_kernelINS_4conv6kernel13ConvUniversalINS1_16ConvProblemShapeILNS1_8OperatorE1ELi3EEENS1_10collective14CollectiveConvINS1_46MainloopSm90TmaGmmaWarpSpecializedImplicitGemmILS5_1ELi11ELi3EN4cute5tupleIJNSA_1CILi1EEESD_SD_EEENS1_36KernelImplicitTmaWarpSpecializedSm90ELi1EEENSB_IJNSC_ILi256EEENSC_ILi64EEENSB_IJNSC_ILi32EEEEEEEEENS_6half_tESM_NSA_8TiledMMAINSA_8MMA_AtomIJNSA_4SM904GMMA25MMA_64x64x16_F32F16F16_SSILNSQ_5MajorE0ELSS_1ELNSQ_7ScaleInE1ELST_1EEEEEENSA_6LayoutISE_NSB_IJNSC_ILi0EEESX_SX_EEEEENSB_IJNSA_10UnderscoreES10_S10_EEEEENS7_6detail26Sm90ImplicitGemmTileTraitsINSA_20SM90_TMA_LOAD_IM2COLENSA_14ComposedLayoutINSA_7SwizzleILi2ELi4ELi3EEENSA_18smem_ptr_flag_bitsILi16EEENSW_INSB_IJNSB_IJNSC_ILi8EEESJ_EEENSB_IJSJ_SD_EEENSB_IJSD_NSC_ILi11EEEEEEEEENSB_IJNSB_IJSJ_SH_EEENSB_IJSD_SX_EEENSB_IJSX_NSC_ILi8192EEEEEEEEEEEEEvEENS14_INSA_13SM90_TMA_LOADENS16_INS17_ILi3ELi4ELi3EEES1A_NSW_INSB_IJNSB_IJSI_SD_EEENSB_IJS1B_NSC_ILi4EEEEEES1F_EEENSB_IJS1I_NSB_IJSI_NSC_ILi512EEEEEENSB_IJSX_NSC_ILi2048EEEEEEEEEEEEEvEEEENS_8epilogue10collective6detail29Sm90TmaWarpSpecializedAdapterINS25_15DefaultEpilogueISM_NSB_IJNSB_IJllllEEESD_SX_EEES2A_NS24_6thread17LinearCombinationISM_Li1EffLNS2B_9ScaleType4KindE0ELNS_15FloatRoundStyleE2ESM_EENS_4gemm15EpilogueDefaultEEEEEvvEEEEvNT_6ParamsE)
        /*02fc*/ 	.short	0x0210
        /*02fe*/ 	.short	0x0470


	//----- nvinfo : EIATTR_SW_WAR
	.align		4
.L_34:
        /*0300*/ 	.byte	0x04, 0x36
        /*0302*/ 	.short	(.L_36 - .L_35)
.L_35:
        /*0304*/ 	.word	0x00000008
.L_36:


//--------------------- .nv.callgraph             --------------------------
	.section	.nv.callgraph,"",@"SHT_CUDA_CALLGRAPH"
	.align	4
	.sectionentsize	8
	.align		4
        /*0000*/ 	.word	0x00000000
	.align		4
        /*0004*/ 	.word	0xffffffff
	.align		4
        /*0008*/ 	.word	0x00000000
	.align		4
        /*000c*/ 	.word	0xfffffffe
	.align		4
        /*0010*/ 	.word	0x00000000
	.align		4
        /*0014*/ 	.word	0xfffffffd
	.align		4
        /*0018*/ 	.word	0x00000000
	.align		4
        /*001c*/ 	.word	0xfffffffc


//--------------------- .nv.constant4             --------------------------
	.section	.nv.constant4,"a",@progbits
	.align	8
	.align		8
.nv.constant4:
        /*0000*/ 	.dword	_ZN39_INTERNAL_7afc16e1_4_k_cu_9a747f2d_24964cuda3std3__45__cpo5beginE
	.align		8
        /*0008*/ 	.dword	_ZN39_INTERNAL_7afc16e1_4_k_cu_9a747f2d_24964cuda3std3__45__cpo3endE
	.align		8
        /*0010*/ 	.dword	_ZN39_INTERNAL_7afc16e1_4_k_cu_9a747f2d_24964cuda3std3__45__cpo6cbeginE
	.align		8
        /*0018*/ 	.dword	_ZN39_INTERNAL_7afc16e1_4_k_cu_9a747f2d_24964cuda3std3__45__cpo4cendE
	.align		8
        /*0020*/ 	.dword	_ZN39_INTERNAL_7afc16e1_4_k_cu_9a747f2d_24964cuda3std3__441_GLOBAL__N__7afc16e1_4_k_cu_9a747f2d_24966ignoreE
	.align		8
        /*0028*/ 	.dword	_ZN39_INTERNAL_7afc16e1_4_k_cu_9a747f2d_24964cuda3std3__419piecewise_constructE
	.align		8
        /*0030*/ 	.dword	_ZN39_INTERNAL_7afc16e1_4_k_cu_9a747f2d_24964cuda3std3__48in_placeE
	.align		8
        /*0038*/ 	.dword	_ZN39_INTERNAL_7afc16e1_4_k_cu_9a747f2d_24964cuda3std6ranges3__45__cpo4swapE
	.align		8
        /*0040*/ 	.dword	_ZN39_INTERNAL_7afc16e1_4_k_cu_9a747f2d_24964cuda3std6ranges3__45__cpo9iter_moveE
	.align		8
        /*0048*/ 	.dword	_ZN39_INTERNAL_7afc16e1_4_k_cu_9a747f2d_24964cute7productE
	.align		8
        /*0050*/ 	.dword	_ZN39_INTERNAL_7afc16e1_4_k_cu_9a747f2d_24964cute1_E


//--------------------- .text._ZN7cutlass13device_kernelINS_4conv6kernel13ConvUniversalINS1_16ConvProblemShapeILNS1_8OperatorE1ELi3EEENS1_10collective14CollectiveConvINS1_46MainloopSm90TmaGmmaWarpSpecializedImplicitGemmILS5_1ELi11ELi3EN4cute5tupleIJNSA_1CILi1EEESD_SD_EEENS1_36KernelImplicitTmaWarpSpecializedSm90ELi1EEENSB_IJNSC_ILi256EEENSC_ILi64EEENSB_IJNSC_ILi32EEEEEEEEENS_6half_tESM_NSA_8TiledMMAINSA_8MMA_AtomIJNSA_4SM904GMMA25MMA_64x64x16_F32F16F16_SSILNSQ_5MajorE0ELSS_1ELNSQ_7ScaleInE1ELST_1EEEEEENSA_6LayoutISE_NSB_IJNSC_ILi0EEESX_SX_EEEEENSB_IJNSA_10UnderscoreES10_S10_EEEEENS7_6detail26Sm90ImplicitGemmTileTraitsINSA_20SM90_TMA_LOAD_IM2COLENSA_14ComposedLayoutINSA_7SwizzleILi2ELi4ELi3EEENSA_18smem_ptr_flag_bitsILi16EEENSW_INSB_IJNSB_IJNSC_ILi8EEESJ_EEENSB_IJSJ_SD_EEENSB_IJSD_NSC_ILi11EEEEEEEEENSB_IJNSB_IJSJ_SH_EEENSB_IJSD_SX_EEENSB_IJSX_NSC_ILi8192EEEEEEEEEEEEEvEENS14_INSA_13SM90_TMA_LOADENS16_INS17_ILi3ELi4ELi3EEES1A_NSW_INSB_IJNSB_IJSI_SD_EEENSB_IJS1B_NSC_ILi4EEEEEES1F_EEENSB_IJS1I_NSB_IJSI_NSC_ILi512EEEEEENSB_IJSX_NSC_ILi2048EEEEEEEEEEEEEvEEEENS_8epilogue10collective6detail29Sm90TmaWarpSpecializedAdapterINS25_15DefaultEpilogueISM_NSB_IJNSB_IJllllEEESD_SX_EEES2A_NS24_6thread17LinearCombinationISM_Li1EffLNS2B_9ScaleType4KindE0ELNS_15FloatRoundStyleE2ESM_EENS_4gemm15EpilogueDefaultEEEEEvvEEEEvNT_6ParamsE --------------------------
	.section	.text._ZN7cutlass13device_kernelINS_4conv6kernel13ConvUniversalINS1_16ConvProblemShapeILNS1_8OperatorE1ELi3EEENS1_10collective14CollectiveConvINS1_46MainloopSm90TmaGmmaWarpSpecializedImplicitGemmILS5_1ELi11ELi3EN4cute5tupleIJNSA_1CILi1EEESD_SD_EEENS1_36KernelImplicitTmaWarpSpecializedSm90ELi1EEENSB_IJNSC_ILi256EEENSC_ILi64EEENSB_IJNSC_ILi32EEEEEEEEENS_6half_tESM_NSA_8TiledMMAINSA_8MMA_AtomIJNSA_4SM904GMMA25MMA_64x64x16_F32F16F16_SSILNSQ_5MajorE0ELSS_1ELNSQ_7ScaleInE1ELST_1EEEEEENSA_6LayoutISE_NSB_IJNSC_ILi0EEESX_SX_EEEEENSB_IJNSA_10UnderscoreES10_S10_EEEEENS7_6detail26Sm90ImplicitGemmTileTraitsINSA_20SM90_TMA_LOAD_IM2COLENSA_14ComposedLayoutINSA_7SwizzleILi2ELi4ELi3EEENSA_18smem_ptr_flag_bitsILi16EEENSW_INSB_IJNSB_IJNSC_ILi8EEESJ_EEENSB_IJSJ_SD_EEENSB_IJSD_NSC_ILi11EEEEEEEEENSB_IJNSB_IJSJ_SH_EEENSB_IJSD_SX_EEENSB_IJSX_NSC_ILi8192EEEEEEEEEEEEEvEENS14_INSA_13SM90_TMA_LOADENS16_INS17_ILi3ELi4ELi3EEES1A_NSW_INSB_IJNSB_IJSI_SD_EEENSB_IJS1B_NSC_ILi4EEEEEES1F_EEENSB_IJS1I_NSB_IJSI_NSC_ILi512EEEEEENSB_IJSX_NSC_ILi2048EEEEEEEEEEEEEvEEEENS_8epilogue10collective6detail29Sm90TmaWarpSpecializedAdapterINS25_15DefaultEpilogueISM_NSB_IJNSB_IJllllEEESD_SX_EEES2A_NS24_6thread17LinearCombinationISM_Li1EffLNS2B_9ScaleType4KindE0ELNS_15FloatRoundStyleE2ESM_EENS_4gemm15EpilogueDefaultEEEEEvvEEEEvNT_6ParamsE,"ax",@progbits
	.align	128
.text._ZN7cutlass13device_kernelINS_4conv6kernel13ConvUniversalINS1_16ConvProblemShapeILNS1_8OperatorE1ELi3EEENS1_10collective14CollectiveConvINS1_46MainloopSm90TmaGmmaWarpSpecializedImplicitGemmILS5_1ELi11ELi3EN4cute5tupleIJNSA_1CILi1EEESD_SD_EEENS1_36KernelImplicitTmaWarpSpecializedSm90ELi1EEENSB_IJNSC_ILi256EEENSC_ILi64EEENSB_IJNSC_ILi32EEEEEEEEENS_6half_tESM_NSA_8TiledMMAINSA_8MMA_AtomIJNSA_4SM904GMMA25MMA_64x64x16_F32F16F16_SSILNSQ_5MajorE0ELSS_1ELNSQ_7ScaleInE1ELST_1EEEEEENSA_6LayoutISE_NSB_IJNSC_ILi0EEESX_SX_EEEEENSB_IJNSA_10UnderscoreES10_S10_EEEEENS7_6detail26Sm90ImplicitGemmTileTraitsINSA_20SM90_TMA_LOAD_IM2COLENSA_14ComposedLayoutINSA_7SwizzleILi2ELi4ELi3EEENSA_18smem_ptr_flag_bitsILi16EEENSW_INSB_IJNSB_IJNSC_ILi8EEESJ_EEENSB_IJSJ_SD_EEENSB_IJSD_NSC_ILi11EEEEEEEEENSB_IJNSB_IJSJ_SH_EEENSB_IJSD_SX_EEENSB_IJSX_NSC_ILi8192EEEEEEEEEEEEEvEENS14_INSA_13SM90_TMA_LOADENS16_INS17_ILi3ELi4ELi3EEES1A_NSW_INSB_IJNSB_IJSI_SD_EEENSB_IJS1B_NSC_ILi4EEEEEES1F_EEENSB_IJS1I_NSB_IJSI_NSC_ILi512EEEEEENSB_IJSX_NSC_ILi2048EEEEEEEEEEEEEvEEEENS_8epilogue10collective6detail29Sm90TmaWarpSpecializedAdapterINS25_15DefaultEpilogueISM_NSB_IJNSB_IJllllEEESD_SX_EEES2A_NS24_6thread17LinearCombinationISM_Li1EffLNS2B_9ScaleType4KindE0ELNS_15FloatRoundStyleE2ESM_EENS_4gemm15EpilogueDefaultEEEEEvvEEEEvNT_6ParamsE:
        .type           _ZN7cutlass13device_kernelINS_4conv6kernel13ConvUniversalINS1_16ConvProblemShapeILNS1_8OperatorE1ELi3EEENS1_10collective14CollectiveConvINS1_46MainloopSm90TmaGmmaWarpSpecializedImplicitGemmILS5_1ELi11ELi3EN4cute5tupleIJNSA_1CILi1EEESD_SD_EEENS1_36KernelImplicitTmaWarpSpecializedSm90ELi1EEENSB_IJNSC_ILi256EEENSC_ILi64EEENSB_IJNSC_ILi32EEEEEEEEENS_6half_tESM_NSA_8TiledMMAINSA_8MMA_AtomIJNSA_4SM904GMMA25MMA_64x64x16_F32F16F16_SSILNSQ_5MajorE0ELSS_1ELNSQ_7ScaleInE1ELST_1EEEEEENSA_6LayoutISE_NSB_IJNSC_ILi0EEESX_SX_EEEEENSB_IJNSA_10UnderscoreES10_S10_EEEEENS7_6detail26Sm90ImplicitGemmTileTraitsINSA_20SM90_TMA_LOAD_IM2COLENSA_14ComposedLayoutINSA_7SwizzleILi2ELi4ELi3EEENSA_18smem_ptr_flag_bitsILi16EEENSW_INSB_IJNSB_IJNSC_ILi8EEESJ_EEENSB_IJSJ_SD_EEENSB_IJSD_NSC_ILi11EEEEEEEEENSB_IJNSB_IJSJ_SH_EEENSB_IJSD_SX_EEENSB_IJSX_NSC_ILi8192EEEEEEEEEEEEEvEENS14_INSA_13SM90_TMA_LOADENS16_INS17_ILi3ELi4ELi3EEES1A_NSW_INSB_IJNSB_IJSI_SD_EEENSB_IJS1B_NSC_ILi4EEEEEES1F_EEENSB_IJS1I_NSB_IJSI_NSC_ILi512EEEEEENSB_IJSX_NSC_ILi2048EEEEEEEEEEEEEvEEEENS_8epilogue10collective6detail29Sm90TmaWarpSpecializedAdapterINS25_15DefaultEpilogueISM_NSB_IJNSB_IJllllEEESD_SX_EEES2A_NS24_6thread17LinearCombinationISM_Li1EffLNS2B_9ScaleType4KindE0ELNS_15FloatRoundStyleE2ESM_EENS_4gemm15EpilogueDefaultEEEEEvvEEEEvNT_6ParamsE,@function
        .size           _ZN7cutlass13device_kernelINS_4conv6kernel13ConvUniversalINS1_16ConvProblemShapeILNS1_8OperatorE1ELi3EEENS1_10collective14CollectiveConvINS1_46MainloopSm90TmaGmmaWarpSpecializedImplicitGemmILS5_1ELi11ELi3EN4cute5tupleIJNSA_1CILi1EEESD_SD_EEENS1_36KernelImplicitTmaWarpSpecializedSm90ELi1EEENSB_IJNSC_ILi256EEENSC_ILi64EEENSB_IJNSC_ILi32EEEEEEEEENS_6half_tESM_NSA_8TiledMMAINSA_8MMA_AtomIJNSA_4SM904GMMA25MMA_64x64x16_F32F16F16_SSILNSQ_5MajorE0ELSS_1ELNSQ_7ScaleInE1ELST_1EEEEEENSA_6LayoutISE_NSB_IJNSC_ILi0EEESX_SX_EEEEENSB_IJNSA_10UnderscoreES10_S10_EEEEENS7_6detail26Sm90ImplicitGemmTileTraitsINSA_20SM90_TMA_LOAD_IM2COLENSA_14ComposedLayoutINSA_7SwizzleILi2ELi4ELi3EEENSA_18smem_ptr_flag_bitsILi16EEENSW_INSB_IJNSB_IJNSC_ILi8EEESJ_EEENSB_IJSJ_SD_EEENSB_IJSD_NSC_ILi11EEEEEEEEENSB_IJNSB_IJSJ_SH_EEENSB_IJSD_SX_EEENSB_IJSX_NSC_ILi8192EEEEEEEEEEEEEvEENS14_INSA_13SM90_TMA_LOADENS16_INS17_ILi3ELi4ELi3EEES1A_NSW_INSB_IJNSB_IJSI_SD_EEENSB_IJS1B_NSC_ILi4EEEEEES1F_EEENSB_IJS1I_NSB_IJSI_NSC_ILi512EEEEEENSB_IJSX_NSC_ILi2048EEEEEEEEEEEEEvEEEENS_8epilogue10collective6detail29Sm90TmaWarpSpecializedAdapterINS25_15DefaultEpilogueISM_NSB_IJNSB_IJllllEEESD_SX_EEES2A_NS24_6thread17LinearCombinationISM_Li1EffLNS2B_9ScaleType4KindE0ELNS_15FloatRoundStyleE2ESM_EENS_4gemm15EpilogueDefaultEEEEEvvEEEEvNT_6ParamsE,(.L_x_261 - _ZN7cutlass13device_kernelINS_4conv6kernel13ConvUniversalINS1_16ConvProblemShapeILNS1_8OperatorE1ELi3EEENS1_10collective14CollectiveConvINS1_46MainloopSm90TmaGmmaWarpSpecializedImplicitGemmILS5_1ELi11ELi3EN4cute5tupleIJNSA_1CILi1EEESD_SD_EEENS1_36KernelImplicitTmaWarpSpecializedSm90ELi1EEENSB_IJNSC_ILi256EEENSC_ILi64EEENSB_IJNSC_ILi32EEEEEEEEENS_6half_tESM_NSA_8TiledMMAINSA_8MMA_AtomIJNSA_4SM904GMMA25MMA_64x64x16_F32F16F16_SSILNSQ_5MajorE0ELSS_1ELNSQ_7ScaleInE1ELST_1EEEEEENSA_6LayoutISE_NSB_IJNSC_ILi0EEESX_SX_EEEEENSB_IJNSA_10UnderscoreES10_S10_EEEEENS7_6detail26Sm90ImplicitGemmTileTraitsINSA_20SM90_TMA_LOAD_IM2COLENSA_14ComposedLayoutINSA_7SwizzleILi2ELi4ELi3EEENSA_18smem_ptr_flag_bitsILi16EEENSW_INSB_IJNSB_IJNSC_ILi8EEESJ_EEENSB_IJSJ_SD_EEENSB_IJSD_NSC_ILi11EEEEEEEEENSB_IJNSB_IJSJ_SH_EEENSB_IJSD_SX_EEENSB_IJSX_NSC_ILi8192EEEEEEEEEEEEEvEENS14_INSA_13SM90_TMA_LOADENS16_INS17_ILi3ELi4ELi3EEES1A_NSW_INSB_IJNSB_IJSI_SD_EEENSB_IJS1B_NSC_ILi4EEEEEES1F_EEENSB_IJS1I_NSB_IJSI_NSC_ILi512EEEEEENSB_IJSX_NSC_ILi2048EEEEEEEEEEEEEvEEEENS_8epilogue10collective6detail29Sm90TmaWarpSpecializedAdapterINS25_15DefaultEpilogueISM_NSB_IJNSB_IJllllEEESD_SX_EEES2A_NS24_6thread17LinearCombinationISM_Li1EffLNS2B_9ScaleType4KindE0ELNS_15FloatRoundStyleE2ESM_EENS_4gemm15EpilogueDefaultEEEEEvvEEEEvNT_6ParamsE)
        .other          _ZN7cutlass13device_kernelINS_4conv6kernel13ConvUniversalINS1_16ConvProblemShapeILNS1_8OperatorE1ELi3EEENS1_10collective14CollectiveConvINS1_46MainloopSm90TmaGmmaWarpSpecializedImplicitGemmILS5_1ELi11ELi3EN4cute5tupleIJNSA_1CILi1EEESD_SD_EEENS1_36KernelImplicitTmaWarpSpecializedSm90ELi1EEENSB_IJNSC_ILi256EEENSC_ILi64EEENSB_IJNSC_ILi32EEEEEEEEENS_6half_tESM_NSA_8TiledMMAINSA_8MMA_AtomIJNSA_4SM904GMMA25MMA_64x64x16_F32F16F16_SSILNSQ_5MajorE0ELSS_1ELNSQ_7ScaleInE1ELST_1EEEEEENSA_6LayoutISE_NSB_IJNSC_ILi0EEESX_SX_EEEEENSB_IJNSA_10UnderscoreES10_S10_EEEEENS7_6detail26Sm90ImplicitGemmTileTraitsINSA_20SM90_TMA_LOAD_IM2COLENSA_14ComposedLayoutINSA_7SwizzleILi2ELi4ELi3EEENSA_18smem_ptr_flag_bitsILi16EEENSW_INSB_IJNSB_IJNSC_ILi8EEESJ_EEENSB_IJSJ_SD_EEENSB_IJSD_NSC_ILi11EEEEEEEEENSB_IJNSB_IJSJ_SH_EEENSB_IJSD_SX_EEENSB_IJSX_NSC_ILi8192EEEEEEEEEEEEEvEENS14_INSA_13SM90_TMA_LOADENS16_INS17_ILi3ELi4ELi3EEES1A_NSW_INSB_IJNSB_IJSI_SD_EEENSB_IJS1B_NSC_ILi4EEEEEES1F_EEENSB_IJS1I_NSB_IJSI_NSC_ILi512EEEEEENSB_IJSX_NSC_ILi2048EEEEEEEEEEEEEvEEEENS_8epilogue10collective6detail29Sm90TmaWarpSpecializedAdapterINS25_15DefaultEpilogueISM_NSB_IJNSB_IJllllEEESD_SX_EEES2A_NS24_6thread17LinearCombinationISM_Li1EffLNS2B_9ScaleType4KindE0ELNS_15FloatRoundStyleE2ESM_EENS_4gemm15EpilogueDefaultEEEEEvvEEEEvNT_6ParamsE,@"STO_CUDA_ENTRY STV_DEFAULT"
_ZN7cutlass13device_kernelINS_4conv6kernel13ConvUniversalINS1_16ConvProblemShapeILNS1_8OperatorE1ELi3EEENS1_10collective14CollectiveConvINS1_46MainloopSm90TmaGmmaWarpSpecializedImplicitGemmILS5_1ELi11ELi3EN4cute5tupleIJNSA_1CILi1EEESD_SD_EEENS1_36KernelImplicitTmaWarpSpecializedSm90ELi1EEENSB_IJNSC_ILi256EEENSC_ILi64EEENSB_IJNSC_ILi32EEEEEEEEENS_6half_tESM_NSA_8TiledMMAINSA_8MMA_AtomIJNSA_4SM904GMMA25MMA_64x64x16_F32F16F16_SSILNSQ_5MajorE0ELSS_1ELNSQ_7ScaleInE1ELST_1EEEEEENSA_6LayoutISE_NSB_IJNSC_ILi0EEESX_SX_EEEEENSB_IJNSA_10UnderscoreES10_S10_EEEEENS7_6detail26Sm90ImplicitGemmTileTraitsINSA_20SM90_TMA_LOAD_IM2COLENSA_14ComposedLayoutINSA_7SwizzleILi2ELi4ELi3EEENSA_18smem_ptr_flag_bitsILi16EEENSW_INSB_IJNSB_IJNSC_ILi8EEESJ_EEENSB_IJSJ_SD_EEENSB_IJSD_NSC_ILi11EEEEEEEEENSB_IJNSB_IJSJ_SH_EEENSB_IJSD_SX_EEENSB_IJSX_NSC_ILi8192EEEEEEEEEEEEEvEENS14_INSA_13SM90_TMA_LOADENS16_INS17_ILi3ELi4ELi3EEES1A_NSW_INSB_IJNSB_IJSI_SD_EEENSB_IJS1B_NSC_ILi4EEEEEES1F_EEENSB_IJS1I_NSB_IJSI_NSC_ILi512EEEEEENSB_IJSX_NSC_ILi2048EEEEEEEEEEEEEvEEEENS_8epilogue10collective6detail29Sm90TmaWarpSpecializedAdapterINS25_15DefaultEpilogueISM_NSB_IJNSB_IJllllEEESD_SX_EEES2A_NS24_6thread17LinearCombinationISM_Li1EffLNS2B_9ScaleType4KindE0ELNS_15FloatRoundStyleE2ESM_EENS_4gemm15EpilogueDefaultEEEEEvvEEEEvNT_6ParamsE:
[----:B------:R-:W-:Y:S01]  /*0000*/  LDC R1, c[0x0][0x28] ;  /* 0x00000a00ff017b82 */ /* 0x000fe20000000800 */
[----:B------:R-:W0:Y:S01]  /*0010*/  S2R R9, SR_TID.X ;  /* 0x0000000000097919 */ /* 0x000e220000002100 */
[----:B------:R-:W-:Y:S01]  /*0020*/  ELECT P0, URZ, PT ;  /* 0x00000000003f782f */ /* 0x000fe20003800000 */
[----:B------:R-:W-:Y:S01]  /*0030*/  BSSY B0, `(.L_x_0) ;  /* 0x000000f000007945 */ /* 0x000fe20003800000 */
[--C-:B0-----:R-:W-:Y:S02]  /*0040*/  SHF.R.U32.HI R0, RZ, 0x5, R9.reuse ;  /* 0x00000005ff007819 */ /* 0x101fe40000011609 */
[----:B------:R-:W-:-:S03]  /*0050*/  SHF.R.U32.HI R3, RZ, 0x7, R9 ;  /* 0x00000007ff037819 */ /* 0x000fc60000011609 */
[----:B------:R-:W0:Y:S04]  /*0060*/  SHFL.IDX PT, R2, R0, RZ, 0x1f ;  /* 0x00001fff00027589 */ /* 0x000e2800000e0000 */
[----:B------:R1:W2:Y:S01]  /*0070*/  SHFL.IDX PT, R7, R3, RZ, 0x1f ;  /* 0x00001fff03077589 */ /* 0x0002a200000e0000 */
[----:B0-----:R-:W-:-:S13]  /*0080*/  ISETP.NE.OR P0, PT, R2, RZ, !P0 ;  /* 0x000000ff0200720c */ /* 0x001fda0004705670 */
[----:B-12---:R-:W-:Y:S05]  /*0090*/  @P0 BRA `(.L_x_1) ;  /* 0x0000000000200947 */ /* 0x006fea0003800000 */
[----:B------:R-:W-:Y:S02]  /*00a0*/  ULDC.64 UR4, c[0x0][0x198] ;  /* 0x0000660000047ab9 */ /* 0x000fe40000000a00 */
[----:B------:R-:W-:Y:S02]  /*00b0*/  UIADD3 UR6, UP0, UR4, 0xf0, URZ ;  /* 0x000000f004067890 */ /* 0x000fe4000ff1e03f */
[----:B------:R-:W-:Y:S02]  /*00c0*/  UIADD3 UR4, UP1, UR4, 0x270, URZ ;  /* 0x0000027004047890 */ /* 0x000fe4000ff3e03f */
[----:B------:R-:W-:Y:S02]  /*00d0*/  UIADD3.X UR7, URZ, UR5, URZ, UP0, !UPT ;  /* 0x000000053f077290 */ /* 0x000fe400087fe43f */
[----:B------:R-:W-:-:S07]  /*00e0*/  UIADD3.X UR5, URZ, UR5, URZ, UP1, !UPT ;  /* 0x000000053f057290 */ /* 0x000fce0008ffe43f */
[----:B------:R0:W-:Y:S02]  /*00f0*/  UTMACCTL.PF [UR6] ;  /* 0x00000000060079b9 */ /* 0x0001e40008040000 */
[----:B------:R0:W-:Y:S02]  /*0100*/  UTMACCTL.PF [UR4] ;  /* 0x00000000040079b9 */ /* 0x0001e40008040000 */
[----:B0-----:R-:W-:Y:S01]  /*0110*/  NOP ;  /* 0x0000000000007918 */ /* 0x001fe20000000000 */
.L_x_1:
[----:B------:R-:W-:Y:S05]  /*0120*/  BSYNC B0 ;  /* 0x0000000000007941 */ /* 0x000fea0003800000 */
.L_x_0:
[----:B------:R-:W0:Y:S01]  /*0130*/  SHFL.IDX PT, R0, R0, RZ, 0x1f ;  /* 0x00001fff00007589 */ /* 0x000e2200000e0000 */
[----:B------:R-:W-:-:S04]  /*0140*/  SHF.R.S32.HI R3, RZ, 0x1f, R2 ;  /* 0x0000001fff037819 */ /* 0x000fc80000011402 */
[----:B------:R-:W-:Y:S02]  /*0150*/  LEA.HI R3, R3, R2, RZ, 0x2 ;  /* 0x0000000203037211 */ /* 0x000fe400078f10ff */
[----:B0-----:R-:W-:-:S13]  /*0160*/  ISETP.NE.AND P0, PT, R0, RZ, PT ;  /* 0x000000ff0000720c */ /* 0x001fda0003f05270 */
[----:B------:R-:W-:Y:S05]  /*0170*/  @P0 BRA `(.L_x_2) ;  /* 0x00000000009c0947 */ /* 0x000fea0003800000 */
[----:B------:R-:W-:Y:S01]  /*0180*/  ELECT P0, URZ, PT ;  /* 0x00000000003f782f */ /* 0x000fe20003800000 */
[----:B------:R-:W-:-:S12]  /*0190*/  BSSY B0, `(.L_x_2) ;  /* 0x0000025000007945 */ /* 0x000fd80003800000 */
[----:B------:R-:W-:Y:S05]  /*01a0*/  @!P0 BRA `(.L_x_3) ;  /* 0x00000000008c8947 */ /* 0x000fea0003800000 */
[----:B------:R-:W0:Y:S01]  /*01b0*/  S2UR UR8, SR_CgaCtaId ;  /* 0x00000000000879c3 */ /* 0x000e220000008800 */
[----:B------:R-:W-:Y:S01]  /*01c0*/  UMOV UR4, 0x400 ;  /* 0x0000040000047882 */ /* 0x000fe20000000000 */
[----:B------:R-:W-:Y:S01]  /*01d0*/  UMOV UR5, 0x1 ;  /* 0x0000000100057882 */ /* 0x000fe20000000000 */
[----:B------:R-:W-:Y:S02]  /*01e0*/  UMOV UR6, 0x80 ;  /* 0x0000008000067882 */ /* 0x000fe40000000000 */
[----:B------:R-:W-:-:S04]  /*01f0*/  UIADD3 UR6, -UR6, 0x100000, URZ ;  /* 0x0010000006067890 */ /* 0x000fc8000fffe13f */
[----:B------:R-:W-:Y:S02]  /*0200*/  USHF.L.U32 UR7, UR6, 0xb, URZ ;  /* 0x0000000b06077899 */ /* 0x000fe4000800063f */
[----:B------:R-:W-:Y:S02]  /*0210*/  USHF.L.U32 UR6, UR6, 0x1, URZ ;  /* 0x0000000106067899 */ /* 0x000fe4000800063f */
[----:B0-----:R-:W-:Y:S02]  /*0220*/  ULEA UR8, UR8, UR4, 0x18 ;  /* 0x0000000408087291 */ /* 0x001fe4000f8ec03f */
[----:B------:R-:W-:-:S04]  /*0230*/  UIADD3 UR4, -UR5, 0x100000, URZ ;  /* 0x0010000005047890 */ /* 0x000fc8000fffe13f */
[----:B------:R-:W-:Y:S02]  /*0240*/  USHF.L.U32 UR5, UR4, 0xb, URZ ;  /* 0x0000000b04057899 */ /* 0x000fe4000800063f */
[----:B------:R-:W-:Y:S01]  /*0250*/  USHF.L.U32 UR4, UR4, 0x1, URZ ;  /* 0x0000000104047899 */ /* 0x000fe2000800063f */
[----:B------:R-:W0:Y:S11]  /*0260*/  FENCE.VIEW.ASYNC.S ;  /* 0x00000000000073c6 */ /* 0x000e360000000000 */
[----:B0-----:R0:W1:Y:S01]  /*0270*/  SYNCS.EXCH.64 URZ, [UR8+0x37000], UR4 ;  /* 0x03700004083f75b2 */ /* 0x0010620008000100 */
[----:B------:R0:W2:Y:S01]  /*0280*/  SYNCS.EXCH.64 URZ, [UR8+0x37058], UR6 ;  /* 0x03705806083f75b2 */ /* 0x0000a20008000100 */
[----:B------:R0:W3:Y:S01]  /*0290*/  SYNCS.EXCH.64 URZ, [UR8+0x37008], UR4 ;  /* 0x03700804083f75b2 */ /* 0x0000e20008000100 */
[----:B------:R0:W4:Y:S01]  /*02a0*/  SYNCS.EXCH.64 URZ, [UR8+0x37060], UR6 ;  /* 0x03706006083f75b2 */ /* 0x0001220008000100 */
[----:B------:R0:W0:Y:S01]  /*02b0*/  SYNCS.EXCH.64 URZ, [UR8+0x37010], UR4 ;  /* 0x03701004083f75b2 */ /* 0x0000220008000100 */
        /* <DEDUP_REMOVED lines=17> */
[----:B------:R-:W-:Y:S01]  /*03d0*/  NOP ;  /* 0x0000000000007918 */ /* 0x000fe20000000000 */
.L_x_3:
[----:B0-----:R-:W-:Y:S05]  /*03e0*/  BSYNC B0 ;  /* 0x0000000000007941 */ /* 0x001fea0003800000 */
.L_x_2:
[----:B------:R-:W-:Y:S01]  /*03f0*/  ULDC.64 UR4, c[0x0][0x618] ;  /* 0x0001860000047ab9 */ /* 0x000fe20000000a00 */
[----:B------:R-:W-:Y:S01]  /*0400*/  LOP3.LUT R3, R3, 0xfffffffc, RZ, 0xc0, !PT ;  /* 0xfffffffc03037812 */ /* 0x000fe200078ec0ff */
[----:B------:R-:W-:Y:S01]  /*0410*/  NOP ;  /* 0x0000000000007918 */ /* 0x000fe20000000000 */
[----:B------:R-:W-:Y:S01]  /*0420*/  ISETP.NE.U32.AND P0, PT, RZ, UR4, PT ;  /* 0x00000004ff007c0c */ /* 0x000fe2000bf05070 */
[----:B------:R-:W-:Y:S01]  /*0430*/  NOP ;  /* 0x0000000000007918 */ /* 0x000fe20000000000 */
[----:B------:R-:W-:Y:S01]  /*0440*/  SHF.R.S32.HI R0, RZ, 0x1f, R9 ;  /* 0x0000001fff007819 */ /* 0x000fe20000011409 */
[----:B------:R-:W-:Y:S01]  /*0450*/  IMAD.IADD R6, R2, 0x1, -R3 ;  /* 0x0000000102067824 */ /* 0x000fe200078e0a03 */
[----:B-1234-:R-:W-:Y:S01]  /*0460*/  BAR.SYNC.DEFER_BLOCKING 0x0 ;  /* 0x0000000000007b1d */ /* 0x01efe20000010000 */
[----:B------:R-:W-:Y:S02]  /*0470*/  ISETP.NE.AND.EX P0, PT, RZ, UR5, PT, P0 ;  /* 0x00000005ff007c0c */ /* 0x000fe4000bf05300 */
[----:B------:R-:W-:-:S02]  /*0480*/  LEA.HI R0, R0, R9, RZ, 0x7 ;  /* 0x0000000900007211 */ /* 0x000fc400078f38ff */
[C---:B------:R-:W-:Y:S01]  /*0490*/  LOP3.LUT P1, RZ, R7.reuse, R6, RZ, 0xfc, !PT ;  /* 0x0000000607ff7212 */ /* 0x040fe2000782fcff */
[----:B------:R-:W-:Y:S01]  /*04a0*/  ULDC.64 UR12, c[0x0][0x208] ;  /* 0x00008200000c7ab9 */ /* 0x000fe20000000a00 */
[----:B------:R-:W-:Y:S02]  /*04b0*/  LOP3.LUT R0, R0, 0xffffff80, RZ, 0xc0, !PT ;  /* 0xffffff8000007812 */ /* 0x000fe400078ec0ff */
[----:B------:R-:W-:Y:S02]  /*04c0*/  ISETP.NE.AND P2, PT, R7, 0x1, PT ;  /* 0x000000010700780c */ /* 0x000fe40003f45270 */
[----:B------:R-:W-:Y:S01]  /*04d0*/  SEL R2, RZ, 0x1, P1 ;  /* 0x00000001ff027807 */ /* 0x000fe20000800000 */
[----:B------:R-:W-:-:S03]  /*04e0*/  IMAD.IADD R0, R9, 0x1, -R0 ;  /* 0x0000000109007824 */ /* 0x000fc600078e0a00 */
[----:B------:R-:W-:Y:S01]  /*04f0*/  SEL R2, R2, 0x2, P2 ;  /* 0x0000000202027807 */ /* 0x000fe20001000000 */
[----:B------:R-:W-:Y:S06]  /*0500*/  @!P0 BRA `(.L_x_4) ;  /* 0x00000000001c8947 */ /* 0x000fec0003800000 */
[----:B------:R-:W0:Y:S02]  /*0510*/  LDC.64 R4, c[0x0][0x618] ;  /* 0x00018600ff047b82 */ /* 0x000e240000000a00 */
[----:B0-----:R-:W2:Y:S02]  /*0520*/  LDG.E.64 R4, desc[UR12][R4.64] ;  /* 0x0000000c04047981 */ /* 0x001ea4000c1e1b00 */
[----:B--2---:R-:W-:-:S04]  /*0530*/  ISETP.NE.U32.AND P0, PT, R4, RZ, PT ;  /* 0x000000ff0400720c */ /* 0x004fc80003f05070 */
[----:B------:R-:W-:-:S13]  /*0540*/  ISETP.NE.AND.EX P0, PT, R5, RZ, PT, P0 ;  /* 0x000000ff0500720c */ /* 0x000fda0003f05300 */
[----:B------:R-:W-:Y:S05]  /*0550*/  @!P0 BRA `(.L_x_4) ;  /* 0x0000000000088947 */ /* 0x000fea0003800000 */
[----:B------:R2:W5:Y:S01]  /*0560*/  LD.E R11, desc[UR12][R4.64] ;  /* 0x0000000c040b7980 */ /* 0x000562000c101900 */
[----:B------:R-:W-:Y:S05]  /*0570*/  BRA `(.L_x_5) ;  /* 0x0000000000207947 */ /* 0x000fea0003800000 */
.L_x_4:
[----:B------:R-:W-:Y:S02]  /*0580*/  ULDC.64 UR4, c[0x0][0x608] ;  /* 0x0001820000047ab9 */ /* 0x000fe40000000a00 */
[----:B------:R-:W-:-:S04]  /*0590*/  ISETP.NE.U32.AND P0, PT, RZ, UR4, PT ;  /* 0x00000004ff007c0c */ /* 0x000fc8000bf05070 */
[----:B------:R-:W-:-:S13]  /*05a0*/  ISETP.NE.AND.EX P0, PT, RZ, UR5, PT, P0 ;  /* 0x00000005ff007c0c */ /* 0x000fda000bf05300 */
[----:B------:R-:W-:Y:S05]  /*05b0*/  @!P0 BRA `(.L_x_6) ;  /* 0x00000000000c8947 */ /* 0x000fea0003800000 */
[----:B------:R-:W0:Y:S02]  /*05c0*/  LDC.64 R4, c[0x0][0x608] ;  /* 0x00018200ff047b82 */ /* 0x000e240000000a00 */
[----:B0-----:R0:W5:Y:S01]  /*05d0*/  LDG.E R11, desc[UR12][R4.64] ;  /* 0x0000000c040b7981 */ /* 0x001162000c1e1900 */
[----:B------:R-:W-:Y:S05]  /*05e0*/  BRA `(.L_x_5) ;  /* 0x0000000000047947 */ /* 0x000fea0003800000 */
.L_x_6:
[----:B------:R-:W1:Y:S02]  /*05f0*/  LDC R11, c[0x0][0x600] ;  /* 0x00018000ff0b7b82 */ /* 0x000e640000000800 */
.L_x_5:
[----:B------:R-:W-:Y:S02]  /*0600*/  ULDC.64 UR4, c[0x0][0x620] ;  /* 0x0001880000047ab9 */ /* 0x000fe40000000a00 */
[----:B------:R-:W-:-:S04]  /*0610*/  ISETP.NE.U32.AND P0, PT, RZ, UR4, PT ;  /* 0x00000004ff007c0c */ /* 0x000fc8000bf05070 */
[----:B------:R-:W-:-:S13]  /*0620*/  ISETP.NE.AND.EX P0, PT, RZ, UR5, PT, P0 ;  /* 0x00000005ff007c0c */ /* 0x000fda000bf05300 */
[----:B------:R-:W-:Y:S05]  /*0630*/  @!P0 BRA `(.L_x_7) ;  /* 0x00000000001c8947 */ /* 0x000fea0003800000 */
[----:B0-2---:R-:W0:Y:S02]  /*0640*/  LDC.64 R4, c[0x0][0x620] ;  /* 0x00018800ff047b82 */ /* 0x005e240000000a00 */
[----:B0-----:R-:W2:Y:S02]  /*0650*/  LDG.E.64 R4, desc[UR12][R4.64] ;  /* 0x0000000c04047981 */ /* 0x001ea4000c1e1b00 */
[----:B--2---:R-:W-:-:S04]  /*0660*/  ISETP.NE.U32.AND P0, PT, R4, RZ, PT ;  /* 0x000000ff0400720c */ /* 0x004fc80003f05070 */
[----:B------:R-:W-:-:S13]  /*0670*/  ISETP.NE.AND.EX P0, PT, R5, RZ, PT, P0 ;  /* 0x000000ff0500720c */ /* 0x000fda0003f05300 */
[----:B------:R-:W-:Y:S05]  /*0680*/  @!P0 BRA `(.L_x_7) ;  /* 0x0000000000088947 */ /* 0x000fea0003800000 */
[----:B------:R0:W5:Y:S01]  /*0690*/  LD.E R14, desc[UR12][R4.64] ;  /* 0x0000000c040e7980 */ /* 0x000162000c101900 */
[----:B------:R-:W-:Y:S05]  /*06a0*/  BRA `(.L_x_8) ;  /* 0x0000000000207947 */ /* 0x000fea0003800000 */
.L_x_7:
[----:B------:R-:W-:Y:S02]  /*06b0*/  ULDC.64 UR4, c[0x0][0x610] ;  /* 0x0001840000047ab9 */ /* 0x000fe40000000a00 */
[----:B------:R-:W-:-:S04]  /*06c0*/  ISETP.NE.U32.AND P0, PT, RZ, UR4, PT ;  /* 0x00000004ff007c0c */ /* 0x000fc8000bf05070 */
[----:B------:R-:W-:-:S13]  /*06d0*/  ISETP.NE.AND.EX P0, PT, RZ, UR5, PT, P0 ;  /* 0x00000005ff007c0c */ /* 0x000fda000bf05300 */
[----:B------:R-:W-:Y:S05]  /*06e0*/  @!P0 BRA `(.L_x_9) ;  /* 0x00000000000c8947 */ /* 0x000fea0003800000 */
[----:B------:R-:W3:Y:S02]  /*06f0*/  LDC.64 R14, c[0x0][0x610] ;  /* 0x00018400ff0e7b82 */ /* 0x000ee40000000a00 */
[----:B---3--:R4:W5:Y:S01]  /*0700*/  LDG.E R14, desc[UR12][R14.64] ;  /* 0x0000000c0e0e7981 */ /* 0x008962000c1e1900 */
[----:B------:R-:W-:Y:S05]  /*0710*/  BRA `(.L_x_8) ;  /* 0x0000000000047947 */ /* 0x000fea0003800000 */
.L_x_9:
[----:B------:R-:W3:Y:S02]  /*0720*/  LDC R14, c[0x0][0x604] ;  /* 0x00018100ff0e7b82 */ /* 0x000ee40000000800 */
.L_x_8:
[----:B------:R-:W1:Y:S01]  /*0730*/  LDC R3, c[0x0][0x3e8] ;  /* 0x0000fa00ff037b82 */ /* 0x000e620000000800 */
[----:B------:R-:W-:Y:S01]  /*0740*/  ULDC UR4, c[0x0][0x3dc] ;  /* 0x0000f70000047ab9 */ /* 0x000fe20000000800 */
[----:B------:R-:W-:Y:S01]  /*0750*/  ISETP.NE.AND P0, PT, R7, RZ, PT ;  /* 0x000000ff0700720c */ /* 0x000fe20003f05270 */
[----:B------:R-:W-:Y:S01]  /*0760*/  UIADD3 UR4, UR4, 0x1f, URZ ;  /* 0x0000001f04047890 */ /* 0x000fe2000fffe03f */
[----:B------:R-:W-:-:S03]  /*0770*/  ULDC.64 UR6, c[0x0][0x3e0] ;  /* 0x0000f80000067ab9 */ /* 0x000fc60000000a00 */
[----:B------:R-:W-:Y:S02]  /*0780*/  USHF.R.S32.HI UR5, URZ, 0x1f, UR4 ;  /* 0x0000001f3f057899 */ /* 0x000fe40008011404 */
[----:B------:R-:W-:Y:S02]  /*0790*/  UIMAD UR6, UR7, UR6, URZ ;  /* 0x00000006070672a4 */ /* 0x000fe4000f8e023f */
[----:B------:R-:W-:-:S04]  /*07a0*/  ULEA.HI UR5, UR5, UR4, URZ, 0x5 ;  /* 0x0000000405057291 */ /* 0x000fc8000f8f283f */
[----:B------:R-:W-:Y:S01]  /*07b0*/  USHF.R.S32.HI UR15, URZ, 0x5, UR5 ;  /* 0x000000053f0f7899 */ /* 0x000fe20008011405 */
[----:B-1----:R-:W-:-:S05]  /*07c0*/  IMAD R3, R3, UR6, RZ ;  /* 0x0000000603037c24 */ /* 0x002fca000f8e02ff */
[----:B------:R-:W-:Y:S01]  /*07d0*/  IMAD R3, R3, UR15, RZ ;  /* 0x0000000f03037c24 */ /* 0x000fe2000f8e02ff */
[----:B------:R-:W-:Y:S06]  /*07e0*/  @!P0 BRA `(.L_x_10) ;  /* 0x000000b000ac8947 */ /* 0x000fec0003800000 */
[----:B------:R-:W-:-:S13]  /*07f0*/  ISETP.NE.AND P0, PT, R7, 0x1, PT ;  /* 0x000000010700780c */ /* 0x000fda0003f05270 */
[----:B------:R-:W-:Y:S05]  /*0800*/  @P0 EXIT ;  /* 0x000000000000094d */ /* 0x000fea0003800000 */
[----:B------:R-:W-:Y:S01]  /*0810*/  ISETP.GE.AND P0, PT, R3, 0x1, PT ;  /* 0x000000010300780c */ /* 0x000fe20003f06270 */
[----:B------:R-:W-:Y:S01]  /*0820*/  UMOV UR4, URZ ;  /* 0x0000003f00047c82 */ /* 0x000fe20008000000 */
[----:B------:R-:W-:Y:S02]  /*0830*/  CS2R R54, SRZ ;  /* 0x0000000000367805 */ /* 0x000fe4000001ff00 */
[----:B------:R-:W-:Y:S02]  /*0840*/  CS2R R120, SRZ ;  /* 0x0000000000787805 */ /* 0x000fe4000001ff00 */
[----:B------:R-:W-:Y:S02]  /*0850*/  CS2R R122, SRZ ;  /* 0x00000000007a7805 */ /* 0x000fe4000001ff00 */
[----:B------:R-:W-:Y:S02]  /*0860*/  CS2R R124, SRZ ;  /* 0x00000000007c7805 */ /* 0x000fe4000001ff00 */
[----:B------:R-:W-:-:S02]  /*0870*/  CS2R R126, SRZ ;  /* 0x00000000007e7805 */ /* 0x000fc4000001ff00 */
[----:B------:R-:W-:Y:S02]  /*0880*/  CS2R R128, SRZ ;  /* 0x0000000000807805 */ /* 0x000fe4000001ff00 */
        /* <DEDUP_REMOVED lines=57> */
[----:B------:R-:W-:Y:S01]  /*0c20*/  CS2R R52, SRZ ;  /* 0x0000000000347805 */ /* 0x000fe2000001ff00 */
[----:B------:R-:W-:Y:S06]  /*0c30*/  @!P0 BRA `(.L_x_11) ;  /* 0x0000000000dc8947 */ /* 0x000fec0003800000 */
[----:B0-2---:R-:W-:-:S04]  /*0c40*/  LOP3.LUT R4, R2, 0x1, RZ, 0xfc, !PT ;  /* 0x0000000102047812 */ /* 0x005fc800078efcff */
[----:B------:R-:W-:-:S13]  /*0c50*/  ISETP.NE.AND P1, PT, R4, 0x3, PT ;  /* 0x000000030400780c */ /* 0x000fda0003f25270 */
[----:B------:R-:W-:Y:S05]  /*0c60*/  @!P1 BRA `(.L_x_12) ;  /* 0x0000000000049947 */ /* 0x000fea0003800000 */
[----:B------:R-:W-:Y:S01]  /*0c70*/  BPT.TRAP 0x1 ;  /* 0x000000040000795c */ /* 0x000fe20000300000 */
.L_x_12:
[----:B------:R-:W0:Y:S01]  /*0c80*/  S2UR UR5, SR_CgaCtaId ;  /* 0x00000000000579c3 */ /* 0x000e220000008800 */
[----:B------:R-:W-:Y:S01]  /*0c90*/  SHF.L.U32 R4, RZ, 0x1f, RZ ;  /* 0x0000001fff047819 */ /* 0x000fe200000006ff */
[----:B------:R-:W-:Y:S02]  /*0ca0*/  UMOV UR4, 0x400 ;  /* 0x0000040000047882 */ /* 0x000fe40000000000 */
[----:B0-----:R-:W-:-:S12]  /*0cb0*/  ULEA UR5, UR5, UR4, 0x18 ;  /* 0x0000000405057291 */ /* 0x001fd8000f8ec03f */
.L_x_13:
[----:B0-----:R-:W-:-:S04]  /*0cc0*/  IMAD.U32 R5, RZ, RZ, UR5 ;  /* 0x00000005ff057e24 */ /* 0x001fc8000f8e00ff */
[----:B------:R0:W1:Y:S03]  /*0cd0*/  SYNCS.PHASECHK.TRANS64.TRYWAIT P1, [R5+URZ+0x37000], R4 ;  /* 0x03700004050075a7 */ /* 0x000066000802017f */
[----:B-1----:R-:W-:Y:S05]  /*0ce0*/  @!P1 NANOSLEEP.SYNCS 0x989680 ;  /* 0x009896800000995d */ /* 0x002fea0003900000 */
[----:B------:R-:W1:Y:S02]  /*0cf0*/  @!P1 SYNCS.PHASECHK.TRANS64 P1, [R5+URZ+0x37000], R4 ;  /* 0x03700004050095a7 */ /* 0x000e64000802007f */
[----:B-1----:R-:W-:Y:S05]  /*0d00*/  @!P1 BRA `(.L_x_13) ;  /* 0xfffffffc00ec9947 */ /* 0x002fea000383ffff */
[----:B------:R-:W-:Y:S01]  /*0d10*/  USHF.R.U32.HI UR4, URZ, 0x4, UR5 ;  /* 0x000000043f047899 */ /* 0x000fe20008011605 */
[----:B------:R-:W-:Y:S01]  /*0d20*/  WARPGROUP.ARRIVE ;  /* 0x00000000000079c5 */ /* 0x000fe20000000000 */
[----:B------:R-:W-:Y:S02]  /*0d30*/  UIADD3 UR5, UR5, 0x2c000, URZ ;  /* 0x0002c00005057890 */ /* 0x000fe4000fffe03f */
[----:B------:R-:W-:Y:S02]  /*0d40*/  ULOP3.LUT UR4, UR4, 0x3fff, URZ, 0xc0, !UPT ;  /* 0x00003fff04047892 */ /* 0x000fe4000f8ec03f */
[----:B------:R-:W-:Y:S02]  /*0d50*/  USHF.R.U32.HI UR5, URZ, 0x4, UR5 ;  /* 0x000000043f057899 */ /* 0x000fe40008011605 */
[----:B------:R-:W-:Y:S02]  /*0d60*/  ULOP3.LUT UR14, UR4, 0x10000, URZ, 0xfc, !UPT ;  /* 0x00010000040e7892 */ /* 0x000fe4000f8efc3f */
[----:B------:R-:W-:-:S02]  /*0d70*/  ULOP3.LUT UR8, UR5, 0x3fff, URZ, 0xc0, !UPT ;  /* 0x00003fff05087892 */ /* 0x000fc4000f8ec03f */
[----:B------:R-:W-:Y:S02]  /*0d80*/  UIADD3 UR9, UR14, 0x100, URZ ;  /* 0x000001000e097890 */ /* 0x000fe4000fffe03f */
[----:B------:R-:W-:Y:S01]  /*0d90*/  UIADD3 UR10, UR14, 0x200, URZ ;  /* 0x000002000e0a7890 */ /* 0x000fe2000fffe03f */
[----:B------:R-:W-:Y:S02]  /*0da0*/  UMOV UR7, 0x40000040 ;  /* 0x4000004000077882 */ /* 0x000fe40000000000 */
[----:B------:R-:W-:Y:S01]  /*0db0*/  UMOV UR6, UR8 ;  /* 0x0000000800067c82 */ /* 0x000fe20008000000 */
[----:B------:R-:W-:Y:S01]  /*0dc0*/  UMOV UR4, UR14 ;  /* 0x0000000e00047c82 */ /* 0x000fe20008000000 */
[----:B------:R-:W-:Y:S01]  /*0dd0*/  UMOV UR5, 0x80000020 ;  /* 0x8000002000057882 */ /* 0x000fe20000000000 */
[----:B------:R-:W-:Y:S01]  /*0de0*/  UIADD3 UR11, UR14, 0x300, URZ ;  /* 0x000003000e0b7890 */ /* 0x000fe2000fffe03f */
[----:B------:R-:W-:Y:S01]  /*0df0*/  HGMMA.64x64x16.F32 R120, gdesc[UR4].tnspB, RZ, !UPT ;  /* 0x40e00000047879f0 */ /* 0x000fe2000c7008ff */
        /* <DEDUP_REMOVED lines=9> */
[----:B------:R-:W-:-:S02]  /*0e90*/  UMOV UR5, 0x80000020 ;  /* 0x8000002000057882 */ /* 0x000fc40000000000 */
[----:B------:R-:W-:Y:S01]  /*0ea0*/  HGMMA.64x64x16.F32 R24, gdesc[UR4].tnspB, RZ, !UPT ;  /* 0x40e00000041879f0 */ /* 0x000fe2000c7008ff */
[----:B------:R-:W-:Y:S02]  /*0eb0*/  UIADD3 UR4, UR14, 0x2, URZ ;  /* 0x000000020e047890 */ /* 0x000fe4000fffe03f */
[----:B------:R-:W-:Y:S02]  /*0ec0*/  UIADD3 UR6, UR8, 0x80, URZ ;  /* 0x0000008008067890 */ /* 0x000fe4000fffe03f */
[----:B------:R-:W-:Y:S01]  /*0ed0*/  UIADD3 UR8, UR14, 0x102, URZ ;  /* 0x000001020e087890 */ /* 0x000fe2000fffe03f */
[----:B------:R-:W-:Y:S01]  /*0ee0*/  UMOV UR5, 0x80000020 ;  /* 0x8000002000057882 */ /* 0x000fe20000000000 */
[----:B------:R-:W-:-:S05]  /*0ef0*/  UMOV UR7, 0x40000040 ;  /* 0x4000004000077882 */ /* 0x000fca0000000000 */
[----:B------:R-:W-:Y:S01]  /*0f00*/  HGMMA.64x64x16.F32 R120, gdesc[UR4].tnspB, R120 ;  /* 0x40e00000047879f0 */ /* 0x000fe20008700878 */
[----:B------:R-:W-:Y:S01]  /*0f10*/  UMOV UR4, UR8 ;  /* 0x0000000800047c82 */ /* 0x000fe20008000000 */
[----:B------:R-:W-:Y:S02]  /*0f20*/  UMOV UR5, 0x80000020 ;  /* 0x8000002000057882 */ /* 0x000fe40000000000 */
[----:B------:R-:W-:Y:S01]  /*0f30*/  HGMMA.64x64x16.F32 R88, gdesc[UR4].tnspB, R88 ;  /* 0x40e00000045879f0 */ /* 0x000fe20008700858 */
[----:B------:R-:W-:Y:S01]  /*0f40*/  UMOV UR4, UR9 ;  /* 0x0000000900047c82 */ /* 0x000fe20008000000 */
[----:B------:R-:W-:Y:S02]  /*0f50*/  UMOV UR5, 0x80000020 ;  /* 0x8000002000057882 */ /* 0x000fe40000000000 */
[----:B------:R-:W-:Y:S01]  /*0f60*/  HGMMA.64x64x16.F32 R56, gdesc[UR4].tnspB, R56 ;  /* 0x40e00000043879f0 */ /* 0x000fe20008700838 */
[----:B------:R-:W-:Y:S01]  /*0f70*/  UMOV UR4, UR10 ;  /* 0x0000000a00047c82 */ /* 0x000fe20008000000 */
[----:B------:R-:W-:-:S02]  /*0f80*/  UMOV UR5, 0x80000020 ;  /* 0x8000002000057882 */ /* 0x000fc40000000000 */
[----:B------:R-:W-:Y:S01]  /*0f90*/  HGMMA.64x64x16.F32 R24, gdesc[UR4].tnspB, R24, gsb0 ;  /* 0x40e00000041879f0 */ /* 0x000fe20008000818 */
[----:B------:R-:W-:-:S05]  /*0fa0*/  UMOV UR4, 0x1 ;  /* 0x0000000100047882 */ /* 0x000fca0000000000 */
.L_x_11:
[----:B0-2---:R-:W-:-:S05]  /*0fb0*/  VIMNMX R4, R3, 0x1, PT ;  /* 0x0000000103047848 */ /* 0x005fca0003fe0100 */
[----:B------:R-:W-:-:S05]  /*0fc0*/  IMAD.IADD R3, R3, 0x1, -R4 ;  /* 0x0000000103037824 */ /* 0x000fca00078e0a04 */
[----:B------:R-:W-:-:S13]  /*0fd0*/  ISETP.GE.AND P1, PT, R3, 0x1, PT ;  /* 0x000000010300780c */ /* 0x000fda0003f26270 */
[----:B------:R-:W-:Y:S05]  /*0fe0*/  @!P1 BRA `(.L_x_14) ;  /* 0x00000004004c9947 */ /* 0x000fea0003800000 */
[----:B------:R-:W0:Y:S01]  /*0ff0*/  S2UR UR5, SR_CgaCtaId ;  /* 0x00000000000579c3 */ /* 0x000e220000008800 */
[----:B------:R-:W-:Y:S01]  /*1000*/  UMOV UR6, 0x400 ;  /* 0x0000040000067882 */ /* 0x000fe20000000000 */
[----:B------:R-:W-:Y:S01]  /*1010*/  LOP3.LUT R8, R2, 0x1, RZ, 0xfc, !PT ;  /* 0x0000000102087812 */ /* 0x000fe200078efcff */
[----:B------:R-:W-:Y:S01]  /*1020*/  IMAD.MOV.U32 R7, RZ, RZ, RZ ;  /* 0x000000ffff077224 */ /* 0x000fe200078e00ff */
[----:B------:R-:W-:Y:S01]  /*1030*/  UISETP.NE.U32.AND UP0, UPT, UR4, URZ, UPT ;  /* 0x0000003f0400728c */ /* 0x000fe2000bf05070 */
[----:B------:R-:W-:Y:S01]  /*1040*/  IMAD.MOV.U32 R4, RZ, RZ, R3 ;  /* 0x000000ffff047224 */ /* 0x000fe200078e0003 */
[----:B0-----:R-:W-:-:S04]  /*1050*/  ULEA UR6, UR5, UR6, 0x18 ;  /* 0x0000000605067291 */ /* 0x001fc8000f8ec03f */
[----:B------:R-:W-:Y:S02]  /*1060*/  UIADD3 UR5, UR6, 0x2c000, URZ ;  /* 0x0002c00006057890 */ /* 0x000fe4000fffe03f */
[----:B------:R-:W-:Y:S02]  /*1070*/  USHF.R.U32.HI UR7, URZ, 0x4, UR6 ;  /* 0x000000043f077899 */ /* 0x000fe40008011606 */
[----:B------:R-:W-:Y:S02]  /*1080*/  USHF.R.U32.HI UR5, URZ, 0x4, UR5 ;  /* 0x000000043f057899 */ /* 0x000fe40008011605 */
[----:B------:R-:W-:Y:S02]  /*1090*/  ULOP3.LUT UR7, UR7, 0x3fff, URZ, 0xc0, !UPT ;  /* 0x00003fff07077892 */ /* 0x000fe4000f8ec03f */
[----:B------:R-:W-:Y:S02]  /*10a0*/  ULOP3.LUT UR18, UR5, 0x3fff, URZ, 0xc0, !UPT ;  /* 0x00003fff05127892 */ /* 0x000fe4000f8ec03f */
[----:B------:R-:W-:Y:S01]  /*10b0*/  ULOP3.LUT UR19, UR7, 0x10000, URZ, 0xfc, !UPT ;  /* 0x0001000007137892 */ /* 0x000fe2000f8efc3f */
[----:B------:R-:W-:-:S11]  /*10c0*/  UMOV UR5, URZ ;  /* 0x0000003f00057c82 */ /* 0x000fd60008000000 */
.L_x_19:
[----:B------:R-:W-:-:S13]  /*10d0*/  ISETP.NE.AND P2, PT, R8, 0x3, PT ;  /* 0x000000030800780c */ /* 0x000fda0003f45270 */
[----:B0-----:R-:W-:Y:S05]  /*10e0*/  @!P2 BRA `(.L_x_15) ;  /* 0x000000000004a947 */ /* 0x001fea0003800000 */
[----:B------:R-:W-:Y:S01]  /*10f0*/  BPT.TRAP 0x1 ;  /* 0x000000040000795c */ /* 0x000fe20000300000 */
.L_x_15:
[----:B------:R-:W-:Y:S01]  /*1100*/  SHF.L.U32 R5, R7, 0x1f, RZ ;  /* 0x0000001f07057819 */ /* 0x000fe200000006ff */
[----:B------:R-:W-:-:S12]  /*1110*/  ULEA UR7, UR4, UR6, 0x3 ;  /* 0x0000000604077291 */ /* 0x000fd8000f8e183f */
.L_x_16:
[----:B0-----:R-:W-:-:S04]  /*1120*/  IMAD.U32 R6, RZ, RZ, UR7 ;  /* 0x00000007ff067e24 */ /* 0x001fc8000f8e00ff */
[----:B------:R0:W1:Y:S03]  /*1130*/  SYNCS.PHASECHK.TRANS64.TRYWAIT P1, [R6+URZ+0x37000], R5 ;  /* 0x03700005060075a7 */ /* 0x000066000802017f */
[----:B-1----:R-:W-:Y:S05]  /*1140*/  @!P1 NANOSLEEP.SYNCS 0x989680 ;  /* 0x009896800000995d */ /* 0x002fea0003900000 */
[----:B------:R-:W1:Y:S02]  /*1150*/  @!P1 SYNCS.PHASECHK.TRANS64 P1, [R6+URZ+0x37000], R5 ;  /* 0x03700005060095a7 */ /* 0x000e64000802007f */
[----:B-1----:R-:W-:Y:S05]  /*1160*/  @!P1 BRA `(.L_x_16) ;  /* 0xfffffffc00ec9947 */ /* 0x002fea000383ffff */
[----:B------:R-:W-:Y:S01]  /*1170*/  ULEA UR7, UR4, UR19, 0xa ;  /* 0x0000001304077291 */ /* 0x000fe2000f8e503f */
[----:B------:R-:W-:Y:S01]  /*1180*/  WARPGROUP.ARRIVE ;  /* 0x00000000000079c5 */ /* 0x000fe20000000000 */
[----:B------:R-:W-:Y:S02]  /*1190*/  ULEA UR14, UR4, UR18, 0x8 ;  /* 0x00000012040e7291 */ /* 0x000fe4000f8e403f */
[----:B------:R-:W-:Y:S02]  /*11a0*/  UIADD3 UR15, UR7, 0x100, URZ ;  /* 0x00000100070f7890 */ /* 0x000fe4000fffe03f */
[----:B------:R-:W-:Y:S02]  /*11b0*/  UIADD3 UR16, UR7, 0x200, URZ ;  /* 0x0000020007107890 */ /* 0x000fe4000fffe03f */
[----:B------:R-:W-:Y:S01]  /*11c0*/  UMOV UR8, UR7 ;  /* 0x0000000700087c82 */ /* 0x000fe20008000000 */
[----:B------:R-:W-:Y:S01]  /*11d0*/  UMOV UR9, 0x80000020 ;  /* 0x8000002000097882 */ /* 0x000fe20000000000 */
[----:B------:R-:W-:Y:S01]  /*11e0*/  UMOV UR10, UR14 ;  /* 0x0000000e000a7c82 */ /* 0x000fe20008000000 */
[----:B------:R-:W-:Y:S01]  /*11f0*/  UMOV UR11, 0x40000040 ;  /* 0x40000040000b7882 */ /* 0x000fe20000000000 */
[----:B------:R-:W-:Y:S01]  /*1200*/  UIADD3 UR17, UR7, 0x300, URZ ;  /* 0x0000030007117890 */ /* 0x000fe2000fffe03f */
[----:B------:R-:W-:Y:S01]  /*1210*/  HGMMA.64x64x16.F32 R120, gdesc[UR8].tnspB, R120, UP0 ;  /* 0x40e00000087879f0 */ /* 0x000fe2000bf00878 */
[----:B------:R-:W-:Y:S01]  /*1220*/  UMOV UR8, UR15 ;  /* 0x0000000f00087c82 */ /* 0x000fe20008000000 */
[----:B------:R-:W-:Y:S01]  /*1230*/  UMOV UR9, 0x80000020 ;  /* 0x8000002000097882 */ /* 0x000fe20000000000 */
[----:B------:R-:W-:Y:S01]  /*1240*/  UIADD3 UR15, UR7, 0x202, URZ ;  /* 0x00000202070f7890 */ /* 0x000fe2000fffe03f */
[----:B------:R-:W-:Y:S01]  /*1250*/  HGMMA.64x64x16.F32 R88, gdesc[UR8].tnspB, R88, UP0 ;  /* 0x40e00000085879f0 */ /* 0x000fe2000bf00858 */
[----:B------:R-:W-:Y:S01]  /*1260*/  UMOV UR8, UR16 ;  /* 0x0000001000087c82 */ /* 0x000fe20008000000 */
[----:B------:R-:W-:-:S02]  /*1270*/  UMOV UR9, 0x80000020 ;  /* 0x8000002000097882 */ /* 0x000fc40000000000 */
[----:B------:R-:W-:Y:S01]  /*1280*/  HGMMA.64x64x16.F32 R56, gdesc[UR8].tnspB, R56, UP0 ;  /* 0x40e00000083879f0 */ /* 0x000fe2000bf00838 */
[----:B------:R-:W-:Y:S01]  /*1290*/  UMOV UR8, UR17 ;  /* 0x0000001100087c82 */ /* 0x000fe20008000000 */
[----:B------:R-:W-:Y:S02]  /*12a0*/  UMOV UR9, 0x80000020 ;  /* 0x8000002000097882 */ /* 0x000fe40000000000 */
[----:B------:R-:W-:Y:S01]  /*12b0*/  HGMMA.64x64x16.F32 R24, gdesc[UR8].tnspB, R24, UP0 ;  /* 0x40e00000081879f0 */ /* 0x000fe2000bf00818 */
[----:B------:R-:W-:Y:S02]  /*12c0*/  UIADD3 UR8, UR7, 0x2, URZ ;  /* 0x0000000207087890 */ /* 0x000fe4000fffe03f */
[----:B------:R-:W-:Y:S02]  /*12d0*/  UIADD3 UR10, UR14, 0x80, URZ ;  /* 0x000000800e0a7890 */ /* 0x000fe4000fffe03f */
[----:B------:R-:W-:Y:S01]  /*12e0*/  UIADD3 UR14, UR7, 0x102, URZ ;  /* 0x00000102070e7890 */ /* 0x000fe2000fffe03f */
[----:B------:R-:W-:Y:S01]  /*12f0*/  UMOV UR9, 0x80000020 ;  /* 0x8000002000097882 */ /* 0x000fe20000000000 */
[----:B------:R-:W-:Y:S01]  /*1300*/  UMOV UR11, 0x40000040 ;  /* 0x40000040000b7882 */ /* 0x000fe20000000000 */
[----:B------:R-:W-:-:S04]  /*1310*/  UIADD3 UR7, UR7, 0x302, URZ ;  /* 0x0000030207077890 */ /* 0x000fc8000fffe03f */
        /* <DEDUP_REMOVED lines=9> */
[----:B------:R-:W-:Y:S03]  /*13b0*/  HGMMA.64x64x16.F32 R24, gdesc[UR8].tnspB, R24, gsb0 ;  /* 0x40e00000081879f0 */ /* 0x000fe60008000818 */
[----:B------:R-:W-:Y:S02]  /*13c0*/  WARPGROUP.DEPBAR.LE gsb0, 0x1 ;  /* 0x00008000000079c5 */ /* 0x000fe40000010100 */
[----:B------:R-:W-:Y:S05]  /*13d0*/  @!P2 BRA `(.L_x_17) ;  /* 0x000000000004a947 */ /* 0x000fea0003800000 */
[----:B------:R-:W-:Y:S01]  /*13e0*/  BPT.TRAP 0x1 ;  /* 0x000000040000795c */ /* 0x000fe20000300000 */
.L_x_17:
[----:B------:R-:W-:Y:S01]  /*13f0*/  ULEA UR7, UR5, UR6, 0x3 ;  /* 0x0000000605077291 */ /* 0x000fe2000f8e183f */
[----:B------:R-:W-:-:S03]  /*1400*/  ISETP.GT.U32.AND P1, PT, R2, 0x1, PT ;  /* 0x000000010200780c */ /* 0x000fc60003f24070 */
[----:B------:R-:W-:-:S04]  /*1410*/  UIADD3 UR7, UR7, 0x37058, URZ ;  /* 0x0003705807077890 */ /* 0x000fc8000fffe03f */
[----:B------:R-:W-:-:S09]  /*1420*/  UPRMT UR7, URZ, 0x654, UR7 ;  /* 0x000006543f077896 */ /* 0x000fd20008000007 */
[----:B------:R-:W-:Y:S01]  /*1430*/  SYNCS.ARRIVE.TRANS64.RED.A1T0 RZ, [UR7], RZ ;  /* 0x000000ffffff79a7 */ /* 0x000fe20008100407 */
[----:B------:R-:W-:Y:S05]  /*1440*/  @P1 BRA `(.L_x_18) ;  /* 0x0000000000041947 */ /* 0x000fea0003800000 */
[----:B------:R-:W-:Y:S01]  /*1450*/  BPT.TRAP 0x1 ;  /* 0x000000040000795c */ /* 0x000fe20000300000 */
.L_x_18:
[----:B------:R-:W-:Y:S01]  /*1460*/  UIADD3 UR4, UR4, 0x1, URZ ;  /* 0x0000000104047890 */ /* 0x000fe2000fffe03f */
[C---:B------:R-:W-:Y:S01]  /*1470*/  ISETP.GT.AND P1, PT, R4.reuse, 0x1, PT ;  /* 0x000000010400780c */ /* 0x040fe20003f24270 */
[----:B------:R-:W-:Y:S01]  /*1480*/  UIADD3 UR5, UR5, 0x1, URZ ;  /* 0x0000000105057890 */ /* 0x000fe2000fffe03f */
[----:B------:R-:W-:Y:S01]  /*1490*/  VIADD R4, R4, 0xffffffff ;  /* 0xffffffff04047836 */ /* 0x000fe20000000000 */
[----:B------:R-:W-:Y:S02]  /*14a0*/  UISETP.NE.AND UP0, UPT, UR4, 0xb, UPT ;  /* 0x0000000b0400788c */ /* 0x000fe4000bf05270 */
[----:B------:R-:W-:Y:S02]  /*14b0*/  UISETP.NE.AND UP1, UPT, UR5, 0xb, UPT ;  /* 0x0000000b0500788c */ /* 0x000fe4000bf25270 */
[----:B------:R-:W-:Y:S02]  /*14c0*/  USEL UR7, URZ, 0x1, UP0 ;  /* 0x000000013f077887 */ /* 0x000fe40008000000 */
[----:B------:R-:W-:-:S02]  /*14d0*/  USEL UR4, UR4, URZ, UP0 ;  /* 0x0000003f04047287 */ /* 0x000fc40008000000 */
[----:B------:R-:W-:Y:S02]  /*14e0*/  USEL UR5, UR5, URZ, UP1 ;  /* 0x0000003f05057287 */ /* 0x000fe40008800000 */
[----:B------:R-:W-:Y:S01]  /*14f0*/  UPLOP3.LUT UP0, UPT, UPT, UPT, UPT, 0x80, 0x0 ;  /* 0x000000000000789c */ /* 0x000fe20003f0f070 */
[----:B------:R-:W-:Y:S01]  /*1500*/  LOP3.LUT R7, R7, UR7, RZ, 0x3c, !PT ;  /* 0x0000000707077c12 */ /* 0x000fe2000f8e3cff */
[----:B------:R-:W-:Y:S09]  /*1510*/  @P1 BRA `(.L_x_19) ;  /* 0xfffffff800ec1947 */ /* 0x000ff2000383ffff */
.L_x_14:
[----:B------:R-:W-:Y:S02]  /*1520*/  WARPGROUP.DEPBAR.LE gsb0, 0x0 ;  /* 0x00008000000079c5 */ /* 0x000fe40000010000 */
[----:B------:R-:W-:Y:S05]  /*1530*/  @!P0 BRA `(.L_x_20) ;  /* 0x0000000000448947 */ /* 0x000fea0003800000 */
[----:B------:R-:W-:-:S04]  /*1540*/  LOP3.LUT R4, R2, 0x1, RZ, 0xfc, !PT ;  /* 0x0000000102047812 */ /* 0x000fc800078efcff */
[----:B------:R-:W-:-:S13]  /*1550*/  ISETP.NE.AND P0, PT, R4, 0x3, PT ;  /* 0x000000030400780c */ /* 0x000fda0003f05270 */
[----:B------:R-:W-:Y:S05]  /*1560*/  @!P0 BRA `(.L_x_21) ;  /* 0x0000000000048947 */ /* 0x000fea0003800000 */
[----:B------:R-:W-:Y:S01]  /*1570*/  BPT.TRAP 0x1 ;  /* 0x000000040000795c */ /* 0x000fe20000300000 */
.L_x_21:
[----:B0-----:R-:W0:Y:S01]  /*1580*/  S2R R6, SR_CgaCtaId ;  /* 0x0000000000067919 */ /* 0x001e220000008800 */
[----:B------:R-:W-:Y:S01]  /*1590*/  IMAD.WIDE.U32 R4, R3, -0x45d1745d, RZ ;  /* 0xba2e8ba303047825 */ /* 0x000fe200078e00ff */
[----:B------:R-:W-:-:S04]  /*15a0*/  ISETP.GT.U32.AND P0, PT, R2, 0x1, PT ;  /* 0x000000010200780c */ /* 0x000fc80003f04070 */
[----:B------:R-:W-:Y:S02]  /*15b0*/  SHF.R.U32.HI R4, RZ, 0x3, R5 ;  /* 0x00000003ff047819 */ /* 0x000fe40000011605 */
[----:B------:R-:W-:-:S03]  /*15c0*/  MOV R5, 0x400 ;  /* 0x0000040000057802 */ /* 0x000fc60000000f00 */
[----:B------:R-:W-:Y:S01]  /*15d0*/  IMAD R3, R4, -0xb, R3 ;  /* 0xfffffff504037824 */ /* 0x000fe200078e0203 */
[----:B0-----:R-:W-:-:S05]  /*15e0*/  LEA R6, R6, R5, 0x18 ;  /* 0x0000000506067211 */ /* 0x001fca00078ec0ff */
[----:B------:R-:W-:-:S04]  /*15f0*/  IMAD R3, R3, 0x8, R6 ;  /* 0x0000000803037824 */ /* 0x000fc800078e0206 */
[----:B------:R-:W-:-:S05]  /*1600*/  VIADD R3, R3, 0x37058 ;  /* 0x0003705803037836 */ /* 0x000fca0000000000 */
[----:B------:R-:W-:-:S04]  /*1610*/  PRMT R3, RZ, 0x654, R3 ;  /* 0x00000654ff037816 */ /* 0x000fc80000000003 */
[----:B------:R1:W-:Y:S01]  /*1620*/  SYNCS.ARRIVE.TRANS64.RED.A1T0 RZ, [R3+URZ], RZ ;  /* 0x000000ff03ff79a7 */ /* 0x0003e2000810043f */
[----:B------:R-:W-:Y:S05]  /*1630*/  @P0 BRA `(.L_x_20) ;  /* 0x0000000000040947 */ /* 0x000fea0003800000 */
[----:B------:R-:W-:Y:S01]  /*1640*/  BPT.TRAP 0x1 ;  /* 0x000000040000795c */ /* 0x000fe20000300000 */
.L_x_20:
[----:B------:R-:W2:Y:S01]  /*1650*/  S2R R4, SR_CTAID.Y ;  /* 0x0000000000047919 */ /* 0x000ea20000002600 */
[----:B------:R-:W-:Y:S01]  /*1660*/  ULDC.64 UR4, c[0x0][0x280] ;  /* 0x0000a00000047ab9 */ /* 0x000fe20000000a00 */
[----:B-1----:R-:W-:Y:S01]  /*1670*/  SHF.R.S32.HI R3, RZ, 0x1f, R0 ;  /* 0x0000001fff037819 */ /* 0x002fe20000011400 */
[----:B------:R-:W1:Y:S03]  /*1680*/  S2R R9, SR_CTAID.X ;  /* 0x0000000000097919 */ /* 0x000e660000002500 */
[----:B------:R-:W-:-:S04]  /*1690*/  LEA.HI R2, R3, R0, RZ, 0x2 ;  /* 0x0000000003027211 */ /* 0x000fc800078f10ff */
[--C-:B0-----:R-:W-:Y:S02]  /*16a0*/  SHF.R.S32.HI R6, RZ, 0x2, R2.reuse ;  /* 0x00000002ff067819 */ /* 0x101fe40000011402 */
[----:B------:R-:W-:-:S04]  /*16b0*/  SHF.R.S32.HI R5, RZ, 0x1f, R2 ;  /* 0x0000001fff057819 */ /* 0x000fc80000011402 */
[----:B------:R-:W-:-:S04]  /*16c0*/  LEA.HI R5, R5, R6, RZ, 0x3 ;  /* 0x0000000605057211 */ /* 0x000fc800078f18ff */
[----:B------:R-:W-:Y:S01]  /*16d0*/  LOP3.LUT R7, R5, 0xfffffff8, RZ, 0xc0, !PT ;  /* 0xfffffff805077812 */ /* 0x000fe200078ec0ff */
[----:B--2---:R-:W-:Y:S02]  /*16e0*/  IMAD.SHL.U32 R4, R4, 0x40, RZ ;  /* 0x0000004004047824 */ /* 0x004fe400078e00ff */
[----:B-1----:R-:W-:-:S03]  /*16f0*/  IMAD.SHL.U32 R10, R9, 0x100, RZ ;  /* 0x00000100090a7824 */ /* 0x002fc600078e00ff */
[----:B------:R-:W-:-:S04]  /*1700*/  ISETP.GE.AND P0, PT, R4, UR5, PT ;  /* 0x0000000504007c0c */ /* 0x000fc8000bf06270 */
[----:B------:R-:W-:-:S13]  /*1710*/  ISETP.GE.OR P0, PT, R10, UR4, P0 ;  /* 0x000000040a007c0c */ /* 0x000fda0008706670 */
[----:B------:R-:W-:Y:S05]  /*1720*/  @P0 EXIT ;  /* 0x000000000000094d */ /* 0x000fea0003800000 */
[----:B------:R-:W0:Y:S01]  /*1730*/  LDC.64 R12, c[0x0][0x658] ;  /* 0x00019600ff0c7b82 */ /* 0x000e220000000a00 */
[----:B------:R-:W-:Y:S01]  /*1740*/  LOP3.LUT R5, R2, 0x7ffffffc, RZ, 0xc0, !PT ;  /* 0x7ffffffc02057812 */ /* 0x000fe200078ec0ff */
[----:B------:R-:W-:Y:S01]  /*1750*/  IMAD.IADD R2, R6, 0x1, -R7 ;  /* 0x0000000106027824 */ /* 0x000fe200078e0a07 */
[----:B------:R-:W-:Y:S02]  /*1760*/  LEA.HI R6, R3, R0, RZ, 0x5 ;  /* 0x0000000003067211 */ /* 0x000fe400078f28ff */
[----:B---3-5:R-:W-:Y:S01]  /*1770*/  FSETP.NEU.AND P1, PT, R14, RZ, PT ;  /* 0x000000ff0e00720b */ /* 0x028fe20003f2d000 */
[----:B------:R-:W-:Y:S01]  /*1780*/  IMAD.IADD R5, R0, 0x1, -R5 ;  /* 0x0000000100057824 */ /* 0x000fe200078e0a05 */
[----:B------:R-:W-:Y:S02]  /*1790*/  SHF.R.S32.HI R3, RZ, 0x1f, R2 ;  /* 0x0000001fff037819 */ /* 0x000fe40000011402 */
[----:B----4-:R-:W-:Y:S01]  /*17a0*/  SHF.R.S32.HI R15, RZ, 0x5, R6 ;  /* 0x00000005ff0f7819 */ /* 0x010fe20000011406 */
[----:B------:R-:W-:-:S02]  /*17b0*/  IMAD.SHL.U32 R5, R5, 0x2, RZ ;  /* 0x0000000205057824 */ /* 0x000fc400078e00ff */
[----:B------:R-:W-:-:S03]  /*17c0*/  IMAD.WIDE R8, R9, 0x100, R2 ;  /* 0x0000010009087825 */ /* 0x000fc600078e0202 */
[----:B------:R-:W-:Y:S01]  /*17d0*/  SHF.R.S32.HI R7, RZ, 0x1f, R5 ;  /* 0x0000001fff077819 */ /* 0x000fe20000011405 */
[C---:B------:R-:W-:Y:S01]  /*17e0*/  IMAD R3, R15.reuse, -0x10, -R10 ;  /* 0xfffffff00f037824 */ /* 0x040fe200078e0a0a */
[C---:B------:R-:W-:Y:S01]  /*17f0*/  IADD3 R6, P0, R4.reuse, R5, RZ ;  /* 0x0000000504067210 */ /* 0x040fe20007f1e0ff */
[----:B------:R-:W-:Y:S01]  /*1800*/  IMAD.WIDE R8, R15, 0x10, R8 ;  /* 0x000000100f087825 */ /* 0x000fe200078e0208 */
[----:B------:R-:W-:Y:S02]  /*1810*/  IADD3 R10, -R5, UR5, -R4 ;  /* 0x00000005050a7c10 */ /* 0x000fe4000fffe904 */
[----:B------:R-:W-:Y:S02]  /*1820*/  LEA.HI.X.SX32 R7, R4, R7, 0x1, P0 ;  /* 0x0000000704077211 */ /* 0x000fe400000f0eff */
[----:B------:R-:W-:Y:S01]  /*1830*/  IADD3 R0, R3, UR4, -R2 ;  /* 0x0000000403007c10 */ /* 0x000fe2000fffe802 */
[-C--:B0-----:R-:W-:Y:S01]  /*1840*/  IMAD R2, R9, R12.reuse, RZ ;  /* 0x0000000c09027224 */ /* 0x081fe200078e02ff */
[----:B------:R-:W-:Y:S01]  /*1850*/  ISETP.GT.AND P3, PT, R10, RZ, PT ;  /* 0x000000ff0a00720c */ /* 0x000fe20003f64270 */
[----:B------:R-:W-:Y:S01]  /*1860*/  IMAD.WIDE.U32 R18, R8, R12, R6 ;  /* 0x0000000c08127225 */ /* 0x000fe200078e0006 */
[----:B------:R-:W-:-:S02]  /*1870*/  SHF.L.U64.HI R15, R12, 0x3, R13 ;  /* 0x000000030c0f7819 */ /* 0x000fc4000001020d */
[----:B------:R-:W-:Y:S01]  /*1880*/  P2R R3, PR, RZ, 0x8 ;  /* 0x00000008ff037803 */ /* 0x000fe20000000000 */
[----:B------:R-:W-:Y:S01]  /*1890*/  IMAD R21, R8, R13, R2 ;  /* 0x0000000d08157224 */ /* 0x000fe200078e0202 */
[----:B------:R-:W-:Y:S01]  /*18a0*/  ISETP.GT.AND P0, PT, R0, RZ, P3 ;  /* 0x000000ff0000720c */ /* 0x000fe20001f04270 */
[----:B------:R-:W-:Y:S02]  /*18b0*/  IMAD.SHL.U32 R16, R12, 0x8, RZ ;  /* 0x000000080c107824 */ /* 0x000fe400078e00ff */
[----:B------:R-:W-:Y:S01]  /*18c0*/  IMAD.IADD R21, R19, 0x1, R21 ;  /* 0x0000000113157824 */ /* 0x000fe200078e0215 */
[----:B------:R-:W-:Y:S09]  /*18d0*/  @!P1 BRA `(.L_x_22) ;  /* 0x0000006c00cc9947 */ /* 0x000ff20003800000 */
[----:B------:R-:W-:Y:S01]  /*18e0*/  ULDC.64 UR4, c[0x0][0x630] ;  /* 0x00018c0000047ab9 */ /* 0x000fe20000000a00 */
[----:B------:R-:W-:Y:S01]  /*18f0*/  ULDC.64 UR8, c[0x0][0x628] ;  /* 0x00018a0000087ab9 */ /* 0x000fe20000000a00 */
[----:B------:R-:W-:Y:S01]  /*1900*/  IMAD R17, R9, UR4, RZ ;  /* 0x0000000409117c24 */ /* 0x000fe2000f8e02ff */
[----:B------:R-:W-:Y:S01]  /*1910*/  ULDC.64 UR6, c[0x0][0x650] ;  /* 0x0001940000067ab9 */ /* 0x000fe20000000a00 */
[----:B------:R-:W-:-:S04]  /*1920*/  IMAD.WIDE.U32 R2, R8, UR4, R6 ;  /* 0x0000000408027c25 */ /* 0x000fc8000f8e0006 */
[----:B------:R-:W-:Y:S01]  /*1930*/  IMAD R17, R8, UR5, R17 ;  /* 0x0000000508117c24 */ /* 0x000fe2000f8e0211 */
[----:B------:R-:W-:-:S03]  /*1940*/  LEA R4, P1, R2, UR8, 0x1 ;  /* 0x0000000802047c11 */ /* 0x000fc6000f8208ff */
[----:B------:R-:W-:-:S05]  /*1950*/  IMAD.IADD R3, R3, 0x1, R17 ;  /* 0x0000000103037824 */ /* 0x000fca00078e0211 */
[----:B------:R-:W-:-:S05]  /*1960*/  LEA.HI.X R5, R2, UR9, R3, 0x1, P1 ;  /* 0x0000000902057c11 */ /* 0x000fca00088f0c03 */
[----:B------:R-:W2:Y:S01]  /*1970*/  @P0 LDG.E.LTC128B.U16 R19, desc[UR12][R4.64] ;  /* 0x0000000c04130981 */ /* 0x000ea2000c1e1520 */
[----:B------:R-:W-:Y:S01]  /*1980*/  ISETP.GT.AND P6, PT, R10, 0x1, PT ;  /* 0x000000010a00780c */ /* 0x000fe20003fc4270 */
[----:B------:R-:W-:Y:S01]  /*1990*/  BSSY B0, `(.L_x_23) ;  /* 0x000000e000007945 */ /* 0x000fe20003800000 */
[----:B------:R-:W-:Y:S02]  /*19a0*/  LEA R2, P2, R18, UR6, 0x1 ;  /* 0x0000000612027c11 */ /* 0x000fe4000f8408ff */
[----:B------:R-:W-:Y:S01]  /*19b0*/  ISETP.GT.AND P1, PT, R0, RZ, P6 ;  /* 0x000000ff0000720c */ /* 0x000fe20003724270 */
[----:B--2---:R-:W-:-:S05]  /*19c0*/  HADD2.F32 R3, -RZ, R19.H0_H0 ;  /* 0x20000013ff037230 */ /* 0x004fca0000004100 */
[----:B------:R-:W-:-:S04]  /*19d0*/  FMUL R3, R3, R14 ;  /* 0x0000000e03037220 */ /* 0x000fc80000400000 */
[----:B------:R-:W-:-:S05]  /*19e0*/  FFMA R3, R120, R11, R3 ;  /* 0x0000000b78037223 */ /* 0x000fca0000000003 */
[----:B------:R-:W-:Y:S02]  /*19f0*/  F2FP.F16.F32.PACK_AB R20, RZ, R3 ;  /* 0x00000003ff14723e */ /* 0x000fe400000000ff */
[----:B------:R-:W-:Y:S02]  /*1a00*/  P2R R3, PR, RZ, 0x40 ;  /* 0x00000040ff037803 */ /* 0x000fe40000000000 */
[----:B------:R-:W-:Y:S02]  /*1a10*/  LEA.HI.X R3, R18, UR7, R21, 0x1, P2 ;  /* 0x0000000712037c11 */ /* 0x000fe400090f0c15 */
[----:B------:R-:W-:Y:S02]  /*1a20*/  PRMT R18, R20, 0x7610, R18 ;  /* 0x0000761014127816 */ /* 0x000fe40000000012 */
[----:B------:R-:W-:-:S03]  /*1a30*/  PRMT R20, R19, 0x7610, R20 ;  /* 0x0000761013147816 */ /* 0x000fc60000000014 */
[----:B------:R0:W-:Y:S01]  /*1a40*/  @P0 STG.E.U16 desc[UR12][R2.64], R18 ;  /* 0x0000001202000986 */ /* 0x0001e2000c10150c */
[----:B------:R-:W-:Y:S05]  /*1a50*/  @!P1 BRA `(.L_x_24) ;  /* 0x0000000000049947 */ /* 0x000fea0003800000 */
[----:B------:R1:W5:Y:S02]  /*1a60*/  LDG.E.LTC128B.U16 R20, desc[UR12][R4.64+0x2] ;  /* 0x0000020c04147981 */ /* 0x000364000c1e1520 */
.L_x_24:
[----:B------:R-:W-:Y:S05]  /*1a70*/  BSYNC B0 ;  /* 0x0000000000007941 */ /* 0x000fea0003800000 */
.L_x_23:
[----:B------:R-:W-:Y:S01]  /*1a80*/  USHF.L.U32 UR6, UR4, 0x3, URZ ;  /* 0x0000000304067899 */ /* 0x000fe2000800063f */
[----:B-----5:R-:W-:Y:S01]  /*1a90*/  HADD2.F32 R9, -RZ, R20.H0_H0 ;  /* 0x20000014ff097230 */ /* 0x020fe20000004100 */
[----:B------:R-:W-:Y:S01]  /*1aa0*/  USHF.L.U64.HI UR7, UR4, 0x3, UR5 ;  /* 0x0000000304077899 */ /* 0x000fe20008010205 */
[----:B------:R-:W-:-:S03]  /*1ab0*/  ISETP.GT.AND P0, PT, R0, 0x8, P3 ;  /* 0x000000080000780c */ /* 0x000fc60001f04270 */
[----:B0-----:R-:W-:Y:S02]  /*1ac0*/  IMAD.U32 R18, RZ, RZ, UR6 ;  /* 0x00000006ff127e24 */ /* 0x001fe4000f8e00ff */
[----:B------:R-:W-:Y:S01]  /*1ad0*/  FMUL R22, R9, R14 ;  /* 0x0000000e09167220 */ /* 0x000fe20000400000 */
[----:B------:R-:W-:-:S03]  /*1ae0*/  IMAD.U32 R19, RZ, RZ, UR7 ;  /* 0x00000007ff137e24 */ /* 0x000fc6000f8e00ff */
[----:B------:R-:W-:Y:S01]  /*1af0*/  FFMA R22, R121, R11, R22 ;  /* 0x0000000b79167223 */ /* 0x000fe20000000016 */
[----:B------:R-:W-:-:S04]  /*1b00*/  IMAD.WIDE.U32 R8, R8, UR4, R18 ;  /* 0x0000000408087c25 */ /* 0x000fc8000f8e0012 */
[----:B------:R-:W-:Y:S02]  /*1b10*/  F2FP.F16.F32.PACK_AB R22, RZ, R22 ;  /* 0x00000016ff16723e */ /* 0x000fe400000000ff */
[----:B------:R-:W-:-:S03]  /*1b20*/  IADD3 R6, P2, R6, R8, RZ ;  /* 0x0000000806067210 */ /* 0x000fc60007f5e0ff */
[----:B------:R0:W-:Y:S01]  /*1b30*/  @P1 STG.E.U16 desc[UR12][R2.64+0x2], R22 ;  /* 0x0000021602001986 */ /* 0x0001e2000c10150c */
[----:B------:R-:W-:Y:S02]  /*1b40*/  IADD3.X R7, R7, R17, R9, P2, !PT ;  /* 0x0000001107077210 */ /* 0x000fe400017fe409 */
[----:B------:R-:W-:-:S04]  /*1b50*/  LEA R8, P2, R6, UR8, 0x1 ;  /* 0x0000000806087c11 */ /* 0x000fc8000f8408ff */
[----:B------:R-:W-:-:S05]  /*1b60*/  LEA.HI.X R9, R6, UR9, R7, 0x1, P2 ;  /* 0x0000000906097c11 */ /* 0x000fca00090f0c07 */
[----:B------:R-:W2:Y:S01]  /*1b70*/  @P0 LDG.E.LTC128B.U16 R20, desc[UR12][R8.64] ;  /* 0x0000000c08140981 */ /* 0x000ea2000c1e1520 */
[C---:B------:R-:W-:Y:S01]  /*1b80*/  SHF.L.U64.HI R15, R16.reuse, 0x1, R15 ;  /* 0x00000001100f7819 */ /* 0x040fe2000001020f */
[----:B------:R-:W-:Y:S01]  /*1b90*/  BSSY B0, `(.L_x_25) ;  /* 0x000000b000007945 */ /* 0x000fe20003800000 */
[----:B------:R-:W-:Y:S02]  /*1ba0*/  LEA R6, P2, R16, R2, 0x1 ;  /* 0x0000000210067211 */ /* 0x000fe400078408ff */
[----:B------:R-:W-:Y:S01]  /*1bb0*/  ISETP.GT.AND P1, PT, R0, 0x8, P6 ;  /* 0x000000080000780c */ /* 0x000fe20003724270 */
[----:B--2---:R-:W-:-:S05]  /*1bc0*/  HADD2.F32 R7, -RZ, R20.H0_H0 ;  /* 0x20000014ff077230 */ /* 0x004fca0000004100 */
[----:B------:R-:W-:-:S04]  /*1bd0*/  FMUL R7, R7, R14 ;  /* 0x0000000e07077220 */ /* 0x000fc80000400000 */
[----:B------:R-:W-:-:S05]  /*1be0*/  FFMA R7, R122, R11, R7 ;  /* 0x0000000b7a077223 */ /* 0x000fca0000000007 */
[----:B------:R-:W-:Y:S01]  /*1bf0*/  F2FP.F16.F32.PACK_AB R16, RZ, R7 ;  /* 0x00000007ff10723e */ /* 0x000fe200000000ff */
[----:B------:R-:W-:-:S05]  /*1c00*/  IMAD.X R7, R15, 0x1, R3, P2 ;  /* 0x000000010f077824 */ /* 0x000fca00010e0603 */
[----:B------:R0:W-:Y:S01]  /*1c10*/  @P0 STG.E.U16 desc[UR12][R6.64], R16 ;  /* 0x0000001006000986 */ /* 0x0001e2000c10150c */
[----:B------:R-:W-:Y:S05]  /*1c20*/  @!P1 BRA `(.L_x_26) ;  /* 0x0000000000049947 */ /* 0x000fea0003800000 */
[----:B------:R2:W5:Y:S02]  /*1c30*/  LDG.E.LTC128B.U16 R20, desc[UR12][R8.64+0x2] ;  /* 0x0000020c08147981 */ /* 0x000564000c1e1520 */
.L_x_26:
[----:B------:R-:W-:Y:S05]  /*1c40*/  BSYNC B0 ;  /* 0x0000000000007941 */ /* 0x000fea0003800000 */
.L_x_25:
[----:B-----5:R-:W-:Y:S01]  /*1c50*/  HADD2.F32 R15, -RZ, R20.H0_H0 ;  /* 0x20000014ff0f7230 */ /* 0x020fe20000004100 */
[----:B------:R-:W-:Y:S01]  /*1c60*/  ISETP.GT.AND P3, PT, R10, 0x8, PT ;  /* 0x000000080a00780c */ /* 0x000fe20003f64270 */
[----:B------:R-:W-:Y:S03]  /*1c70*/  BSSY B0, `(.L_x_27) ;  /* 0x0000009000007945 */ /* 0x000fe60003800000 */
[----:B0-----:R-:W-:Y:S01]  /*1c80*/  FMUL R16, R15, R14 ;  /* 0x0000000e0f107220 */ /* 0x001fe20000400000 */
[----:B------:R-:W-:Y:S02]  /*1c90*/  ISETP.GT.AND P0, PT, R0, RZ, P3 ;  /* 0x000000ff0000720c */ /* 0x000fe40001f04270 */
[----:B------:R-:W-:Y:S01]  /*1ca0*/  P2R R15, PR, RZ, 0x8 ;  /* 0x00000008ff0f7803 */ /* 0x000fe20000000000 */
[----:B------:R-:W-:-:S05]  /*1cb0*/  FFMA R16, R123, R11, R16 ;  /* 0x0000000b7b107223 */ /* 0x000fca0000000010 */
[----:B------:R-:W-:-:S05]  /*1cc0*/  F2FP.F16.F32.PACK_AB R16, RZ, R16 ;  /* 0x00000010ff10723e */ /* 0x000fca00000000ff */
[----:B------:R0:W-:Y:S01]  /*1cd0*/  @P1 STG.E.U16 desc[UR12][R6.64+0x2], R16 ;  /* 0x0000021006001986 */ /* 0x0001e2000c10150c */
[----:B------:R-:W-:Y:S05]  /*1ce0*/  @!P0 BRA `(.L_x_28) ;  /* 0x0000000000048947 */ /* 0x000fea0003800000 */
[----:B------:R3:W5:Y:S02]  /*1cf0*/  LDG.E.LTC128B.U16 R20, desc[UR12][R4.64+0x10] ;  /* 0x0000100c04147981 */ /* 0x000764000c1e1520 */
.L_x_28:
[----:B------:R-:W-:Y:S05]  /*1d00*/  BSYNC B0 ;  /* 0x0000000000007941 */ /* 0x000fea0003800000 */
.L_x_27:
[----:B-----5:R-:W-:Y:S01]  /*1d10*/  HADD2.F32 R15, -RZ, R20.H0_H0 ;  /* 0x20000014ff0f7230 */ /* 0x020fe20000004100 */
[----:B------:R-:W-:Y:S01]  /*1d20*/  ISETP.GT.AND P2, PT, R10, 0x9, PT ;  /* 0x000000090a00780c */ /* 0x000fe20003f44270 */
[----:B------:R-:W-:Y:S03]  /*1d30*/  BSSY B0, `(.L_x_29) ;  /* 0x0000009000007945 */ /* 0x000fe60003800000 */
[----:B------:R-:W-:Y:S01]  /*1d40*/  FMUL R15, R15, R14 ;  /* 0x0000000e0f0f7220 */ /* 0x000fe20000400000 */
[----:B------:R-:W-:Y:S02]  /*1d50*/  ISETP.GT.AND P1, PT, R0, RZ, P2 ;  /* 0x000000ff0000720c */ /* 0x000fe40001724270 */
[----:B0-----:R-:W-:Y:S01]  /*1d60*/  P2R R16, PR, RZ, 0x4 ;  /* 0x00000004ff107803 */ /* 0x001fe20000000000 */
[----:B------:R-:W-:-:S05]  /*1d70*/  FFMA R15, R124, R11, R15 ;  /* 0x0000000b7c0f7223 */ /* 0x000fca000000000f */
[----:B------:R-:W-:-:S05]  /*1d80*/  F2FP.F16.F32.PACK_AB R15, RZ, R15 ;  /* 0x0000000fff0f723e */ /* 0x000fca00000000ff */
[----:B------:R0:W-:Y:S01]  /*1d90*/  @P0 STG.E.U16 desc[UR12][R2.64+0x10], R15 ;  /* 0x0000100f02000986 */ /* 0x0001e2000c10150c */
[----:B------:R-:W-:Y:S05]  /*1da0*/  @!P1 BRA `(.L_x_30) ;  /* 0x0000000000049947 */ /* 0x000fea0003800000 */
[----:B------:R4:W5:Y:S02]  /*1db0*/  LDG.E.LTC128B.U16 R20, desc[UR12][R4.64+0x12] ;  /* 0x0000120c04147981 */ /* 0x000964000c1e1520 */
.L_x_30:
[----:B------:R-:W-:Y:S05]  /*1dc0*/  BSYNC B0 ;  /* 0x0000000000007941 */ /* 0x000fea0003800000 */
.L_x_29:
[----:B0----5:R-:W-:Y:S01]  /*1dd0*/  HADD2.F32 R15, -RZ, R20.H0_H0 ;  /* 0x20000014ff0f7230 */ /* 0x021fe20000004100 */
[----:B------:R-:W-:Y:S01]  /*1de0*/  ISETP.GT.AND P0, PT, R0, 0x8, P3 ;  /* 0x000000080000780c */ /* 0x000fe20001f04270 */
[----:B------:R-:W-:Y:S03]  /*1df0*/  BSSY B0, `(.L_x_31) ;  /* 0x0000007000007945 */ /* 0x000fe60003800000 */
[----:B------:R-:W-:-:S04]  /*1e00*/  FMUL R16, R15, R14 ;  /* 0x0000000e0f107220 */ /* 0x000fc80000400000 */
[----:B------:R-:W-:-:S05]  /*1e10*/  FFMA R16, R125, R11, R16 ;  /* 0x0000000b7d107223 */ /* 0x000fca0000000010 */
[----:B------:R-:W-:-:S05]  /*1e20*/  F2FP.F16.F32.PACK_AB R16, RZ, R16 ;  /* 0x00000010ff10723e */ /* 0x000fca00000000ff */
[----:B------:R0:W-:Y:S01]  /*1e30*/  @P1 STG.E.U16 desc[UR12][R2.64+0x12], R16 ;  /* 0x0000121002001986 */ /* 0x0001e2000c10150c */
[----:B------:R-:W-:Y:S05]  /*1e40*/  @!P0 BRA `(.L_x_32) ;  /* 0x0000000000048947 */ /* 0x000fea0003800000 */
[----:B------:R0:W5:Y:S02]  /*1e50*/  LDG.E.LTC128B.U16 R20, desc[UR12][R8.64+0x10] ;  /* 0x0000100c08147981 */ /* 0x000164000c1e1520 */
.L_x_32:
[----:B------:R-:W-:Y:S05]  /*1e60*/  BSYNC B0 ;  /* 0x0000000000007941 */ /* 0x000fea0003800000 */
.L_x_31:
[----:B-----5:R-:W-:Y:S01]  /*1e70*/  HADD2.F32 R15, -RZ, R20.H0_H0 ;  /* 0x20000014ff0f7230 */ /* 0x020fe20000004100 */
        /* <DEDUP_REMOVED lines=8> */
.L_x_34:
[----:B------:R-:W-:Y:S05]  /*1f00*/  BSYNC B0 ;  /* 0x0000000000007941 */ /* 0x000fea0003800000 */
.L_x_33:
[----:B0----5:R-:W-:Y:S01]  /*1f10*/  HADD2.F32 R15, -RZ, R20.H0_H0 ;  /* 0x20000014ff0f7230 */ /* 0x021fe20000004100 */
[----:B------:R-:W-:Y:S01]  /*1f20*/  ISETP.GT.AND P2, PT, R10, 0x10, PT ;  /* 0x000000100a00780c */ /* 0x000fe20003f44270 */
[----:B------:R-:W-:Y:S03]  /*1f30*/  BSSY B0, `(.L_x_35) ;  /* 0x0000009000007945 */ /* 0x000fe60003800000 */
[----:B------:R-:W-:Y:S01]  /*1f40*/  FMUL R16, R15, R14 ;  /* 0x0000000e0f107220 */ /* 0x000fe20000400000 */
[----:B------:R-:W-:Y:S02]  /*1f50*/  ISETP.GT.AND P0, PT, R0, RZ, P2 ;  /* 0x000000ff0000720c */ /* 0x000fe40001704270 */
[----:B------:R-:W-:Y:S01]  /*1f60*/  P2R R15, PR, RZ, 0x4 ;  /* 0x00000004ff0f7803 */ /* 0x000fe20000000000 */
[----:B------:R-:W-:-:S05]  /*1f70*/  FFMA R16, R127, R11, R16 ;  /* 0x0000000b7f107223 */ /* 0x000fca0000000010 */
[----:B------:R-:W-:-:S05]  /*1f80*/  F2FP.F16.F32.PACK_AB R16, RZ, R16 ;  /* 0x00000010ff10723e */ /* 0x000fca00000000ff */
[----:B------:R0:W-:Y:S01]  /*1f90*/  @P1 STG.E.U16 desc[UR12][R6.64+0x12], R16 ;  /* 0x0000121006001986 */ /* 0x0001e2000c10150c */
[----:B------:R-:W-:Y:S05]  /*1fa0*/  @!P0 BRA `(.L_x_36) ;  /* 0x0000000000048947 */ /* 0x000fea0003800000 */
[----:B------:R0:W5:Y:S02]  /*1fb0*/  LDG.E.LTC128B.U16 R20, desc[UR12][R4.64+0x20] ;  /* 0x0000200c04147981 */ /* 0x000164000c1e1520 */
.L_x_36:
[----:B------:R-:W-:Y:S05]  /*1fc0*/  BSYNC B0 ;  /* 0x0000000000007941 */ /* 0x000fea0003800000 */
.L_x_35:
[----:B-----5:R-:W-:Y:S01]  /*1fd0*/  HADD2.F32 R15, -RZ, R20.H0_H0 ;  /* 0x20000014ff0f7230 */ /* 0x020fe20000004100 */
[----:B------:R-:W-:Y:S01]  /*1fe0*/  ISETP.GT.AND P1, PT, R10, 0x11, PT ;  /* 0x000000110a00780c */ /* 0x000fe20003f24270 */
[----:B------:R-:W-:Y:S03]  /*1ff0*/  BSSY B0, `(.L_x_37) ;  /* 0x0000009000007945 */ /* 0x000fe60003800000 */
[----:B------:R-:W-:-:S04]  /*2000*/  FMUL R15, R15, R14 ;  /* 0x0000000e0f0f7220 */ /* 0x000fc80000400000 */
[----:B------:R-:W-:-:S05]  /*2010*/  FFMA R15, R128, R11, R15 ;  /* 0x0000000b800f7223 */ /* 0x000fca000000000f */
[----:B------:R-:W-:-:S05]  /*2020*/  F2FP.F16.F32.PACK_AB R15, RZ, R15 ;  /* 0x0000000fff0f723e */ /* 0x000fca00000000ff */
[----:B------:R1:W-:Y:S01]  /*2030*/  @P0 STG.E.U16 desc[UR12][R2.64+0x20], R15 ;  /* 0x0000200f02000986 */ /* 0x0003e2000c10150c */
[----:B------:R-:W-:Y:S02]  /*2040*/  ISETP.GT.AND P0, PT, R0, RZ, P1 ;  /* 0x000000ff0000720c */ /* 0x000fe40000f04270 */
[----:B-1----:R-:W-:-:S11]  /*2050*/  P2R R15, PR, RZ, 0x2 ;  /* 0x00000002ff0f7803 */ /* 0x002fd60000000000 */
[----:B------:R-:W-:Y:S05]  /*2060*/  @!P0 BRA `(.L_x_38) ;  /* 0x0000000000048947 */ /* 0x000fea0003800000 */
[----:B------:R1:W5:Y:S02]  /*2070*/  LDG.E.LTC128B.U16 R20, desc[UR12][R4.64+0x22] ;  /* 0x0000220c04147981 */ /* 0x000364000c1e1520 */
.L_x_38:
[----:B------:R-:W-:Y:S05]  /*2080*/  BSYNC B0 ;  /* 0x0000000000007941 */ /* 0x000fea0003800000 */
.L_x_37:
[----:B-----5:R-:W-:Y:S01]  /*2090*/  HADD2.F32 R15, -RZ, R20.H0_H0 ;  /* 0x20000014ff0f7230 */ /* 0x020fe20000004100 */
[----:B------:R-:W-:Y:S04]  /*20a0*/  BSSY B0, `(.L_x_39) ;  /* 0x0000008000007945 */ /* 0x000fe80003800000 */
[----:B0-----:R-:W-:-:S04]  /*20b0*/  FMUL R16, R15, R14 ;  /* 0x0000000e0f107220 */ /* 0x001fc80000400000 */
[----:B------:R-:W-:-:S05]  /*20c0*/  FFMA R16, R129, R11, R16 ;  /* 0x0000000b81107223 */ /* 0x000fca0000000010 */
[----:B------:R-:W-:-:S05]  /*20d0*/  F2FP.F16.F32.PACK_AB R16, RZ, R16 ;  /* 0x00000010ff10723e */ /* 0x000fca00000000ff */
[----:B------:R0:W-:Y:S01]  /*20e0*/  @P0 STG.E.U16 desc[UR12][R2.64+0x22], R16 ;  /* 0x0000221002000986 */ /* 0x0001e2000c10150c */
[----:B------:R-:W-:-:S13]  /*20f0*/  ISETP.GT.AND P0, PT, R0, 0x8, P2 ;  /* 0x000000080000780c */ /* 0x000fda0001704270 */
[----:B0-----:R-:W-:Y:S05]  /*2100*/  @!P0 BRA `(.L_x_40) ;  /* 0x0000000000048947 */ /* 0x001fea0003800000 */
[----:B------:R0:W5:Y:S02]  /*2110*/  LDG.E.LTC128B.U16 R20, desc[UR12][R8.64+0x20] ;  /* 0x0000200c08147981 */ /* 0x000164000c1e1520 */
.L_x_40:
[----:B------:R-:W-:Y:S05]  /*2120*/  BSYNC B0 ;  /* 0x0000000000007941 */ /* 0x000fea0003800000 */
.L_x_39:
[----:B-----5:R-:W-:Y:S01]  /*2130*/  HADD2.F32 R15, -RZ, R20.H0_H0 ;  /* 0x20000014ff0f7230 */ /* 0x020fe20000004100 */
[----:B------:R-:W-:Y:S04]  /*2140*/  BSSY B0, `(.L_x_41) ;  /* 0x0000008000007945 */ /* 0x000fe80003800000 */
[----:B------:R-:W-:-:S04]  /*2150*/  FMUL R15, R15, R14 ;  /* 0x0000000e0f0f7220 */ /* 0x000fc80000400000 */
[----:B------:R-:W-:-:S05]  /*2160*/  FFMA R15, R130, R11, R15 ;  /* 0x0000000b820f7223 */ /* 0x000fca000000000f */
[----:B------:R-:W-:-:S05]  /*2170*/  F2FP.F16.F32.PACK_AB R15, RZ, R15 ;  /* 0x0000000fff0f723e */ /* 0x000fca00000000ff */
[----:B------:R0:W-:Y:S01]  /*2180*/  @P0 STG.E.U16 desc[UR12][R6.64+0x20], R15 ;  /* 0x0000200f06000986 */ /* 0x0001e2000c10150c */
[----:B------:R-:W-:-:S13]  /*2190*/  ISETP.GT.AND P0, PT, R0, 0x8, P1 ;  /* 0x000000080000780c */ /* 0x000fda0000f04270 */
[----:B0-----:R-:W-:Y:S05]  /*21a0*/  @!P0 BRA `(.L_x_42) ;  /* 0x0000000000048947 */ /* 0x001fea0003800000 */
[----:B------:R0:W5:Y:S02]  /*21b0*/  LDG.E.LTC128B.U16 R20, desc[UR12][R8.64+0x22] ;  /* 0x0000220c08147981 */ /* 0x000164000c1e1520 */
.L_x_42:
[----:B------:R-:W-:Y:S05]  /*21c0*/  BSYNC B0 ;  /* 0x0000000000007941 */ /* 0x000fea0003800000 */
.L_x_41:
[----:B-----5:R-:W-:Y:S01]  /*21d0*/  HADD2.F32 R15, -RZ, R20.H0_H0 ;  /* 0x20000014ff0f7230 */ /* 0x020fe20000004100 */
[C---:B------:R-:W-:Y:S01]  /*21e0*/  SHF.L.U64.HI R21, R12.reuse, 0x7, R13 ;  /* 0x000000070c157819 */ /* 0x040fe2000001020d */
[----:B------:R-:W-:Y:S01]  /*21f0*/  IMAD.SHL.U32 R17, R12, 0x80, RZ ;  /* 0x000000800c117824 */ /* 0x000fe200078e00ff */
[----:B------:R-:W-:Y:S01]  /*2200*/  ISETP.GT.AND P2, PT, R10, 0x18, PT ;  /* 0x000000180a00780c */ /* 0x000fe20003f44270 */
[----:B------:R-:W-:Y:S01]  /*2210*/  BSSY B0, `(.L_x_43) ;  /* 0x000000e000007945 */ /* 0x000fe20003800000 */
[----:B------:R-:W-:Y:S02]  /*2220*/  FMUL R16, R15, R14 ;  /* 0x0000000e0f107220 */ /* 0x000fe40000400000 */
[----:B------:R-:W-:Y:S02]  /*2230*/  LOP3.LUT R15, R17, 0x2, RZ, 0xfc, !PT ;  /* 0x00000002110f7812 */ /* 0x000fe400078efcff */
[----:B------:R-:W-:-:S05]  /*2240*/  FFMA R16, R131, R11, R16 ;  /* 0x0000000b83107223 */ /* 0x000fca0000000010 */
[----:B------:R-:W-:-:S05]  /*2250*/  F2FP.F16.F32.PACK_AB R16, RZ, R16 ;  /* 0x00000010ff10723e */ /* 0x000fca00000000ff */
[----:B------:R1:W-:Y:S01]  /*2260*/  @P0 STG.E.U16 desc[UR12][R6.64+0x22], R16 ;  /* 0x0000221006000986 */ /* 0x0003e2000c10150c */
[----:B------:R-:W-:-:S05]  /*2270*/  IADD3 R124, P0, R15, R2, RZ ;  /* 0x000000020f7c7210 */ /* 0x000fca0007f1e0ff */
[----:B------:R-:W-:Y:S01]  /*2280*/  IMAD.X R125, R21, 0x1, R3, P0 ;  /* 0x00000001157d7824 */ /* 0x000fe200000e0603 */
[----:B------:R-:W-:-:S05]  /*2290*/  IADD3 R12, P0, R17, R2, RZ ;  /* 0x00000002110c7210 */ /* 0x000fca0007f1e0ff */
[----:B------:R-:W-:Y:S01]  /*22a0*/  IMAD.X R13, R21, 0x1, R3, P0 ;  /* 0x00000001150d7824 */ /* 0x000fe200000e0603 */
[----:B------:R-:W-:Y:S02]  /*22b0*/  ISETP.GT.AND P0, PT, R0, RZ, P2 ;  /* 0x000000ff0000720c */ /* 0x000fe40001704270 */
[----:B-1----:R-:W-:-:S11]  /*22c0*/  P2R R16, PR, RZ, 0x4 ;  /* 0x00000004ff107803 */ /* 0x002fd60000000000 */
[----:B------:R-:W-:Y:S05]  /*22d0*/  @!P0 BRA `(.L_x_44) ;  /* 0x0000000000048947 */ /* 0x000fea0003800000 */
[----:B------:R1:W5:Y:S02]  /*22e0*/  LDG.E.LTC128B.U16 R20, desc[UR12][R4.64+0x30] ;  /* 0x0000300c04147981 */ /* 0x000364000c1e1520 */
.L_x_44:
[----:B------:R-:W-:Y:S05]  /*22f0*/  BSYNC B0 ;  /* 0x0000000000007941 */ /* 0x000fea0003800000 */
.L_x_43:
[----:B-----5:R-:W-:Y:S01]  /*2300*/  HADD2.F32 R19, -RZ, R20.H0_H0 ;  /* 0x20000014ff137230 */ /* 0x020fe20000004100 */
[----:B------:R-:W-:Y:S01]  /*2310*/  ISETP.GT.AND P1, PT, R10, 0x19, PT ;  /* 0x000000190a00780c */ /* 0x000fe20003f24270 */
[----:B------:R-:W-:Y:S03]  /*2320*/  BSSY B0, `(.L_x_45) ;  /* 0x0000009000007945 */ /* 0x000fe60003800000 */
[----:B------:R-:W-:Y:S01]  /*2330*/  FMUL R19, R19, R14 ;  /* 0x0000000e13137220 */ /* 0x000fe20000400000 */
[----:B------:R-:W-:-:S03]  /*2340*/  P2R R16, PR, RZ, 0x2 ;  /* 0x00000002ff107803 */ /* 0x000fc60000000000 */
[----:B------:R-:W-:-:S05]  /*2350*/  FFMA R19, R132, R11, R19 ;  /* 0x0000000b84137223 */ /* 0x000fca0000000013 */
[----:B------:R-:W-:-:S05]  /*2360*/  F2FP.F16.F32.PACK_AB R19, RZ, R19 ;  /* 0x00000013ff13723e */ /* 0x000fca00000000ff */
[----:B------:R0:W-:Y:S01]  /*2370*/  @P0 STG.E.U16 desc[UR12][R2.64+0x30], R19 ;  /* 0x0000301302000986 */ /* 0x0001e2000c10150c */
[----:B------:R-:W-:-:S13]  /*2380*/  ISETP.GT.AND P0, PT, R0, RZ, P1 ;  /* 0x000000ff0000720c */ /* 0x000fda0000f04270 */
[----:B0-----:R-:W-:Y:S05]  /*2390*/  @!P0 BRA `(.L_x_46) ;  /* 0x0000000000048947 */ /* 0x001fea0003800000 */
[----:B------:R0:W5:Y:S02]  /*23a0*/  LDG.E.LTC128B.U16 R20, desc[UR12][R4.64+0x32] ;  /* 0x0000320c04147981 */ /* 0x000164000c1e1520 */
.L_x_46:
[----:B------:R-:W-:Y:S05]  /*23b0*/  BSYNC B0 ;  /* 0x0000000000007941 */ /* 0x000fea0003800000 */
.L_x_45:
        /* <DEDUP_REMOVED lines=9> */
.L_x_48:
[----:B------:R-:W-:Y:S05]  /*2450*/  BSYNC B0 ;  /* 0x0000000000007941 */ /* 0x000fea0003800000 */
.L_x_47:
        /* <DEDUP_REMOVED lines=9> */
.L_x_50:
[----:B------:R-:W-:Y:S05]  /*24f0*/  BSYNC B0 ;  /* 0x0000000000007941 */ /* 0x000fea0003800000 */
.L_x_49:
        /* <DEDUP_REMOVED lines=11> */
.L_x_52:
[----:B------:R-:W-:Y:S05]  /*25b0*/  BSYNC B0 ;  /* 0x0000000000007941 */ /* 0x000fea0003800000 */
.L_x_51:
        /* <DEDUP_REMOVED lines=11> */
.L_x_54:
[----:B------:R-:W-:Y:S05]  /*2670*/  BSYNC B0 ;  /* 0x0000000000007941 */ /* 0x000fea0003800000 */
.L_x_53:
        /* <DEDUP_REMOVED lines=9> */
.L_x_56:
[----:B------:R-:W-:Y:S05]  /*2710*/  BSYNC B0 ;  /* 0x0000000000007941 */ /* 0x000fea0003800000 */
.L_x_55:
        /* <DEDUP_REMOVED lines=9> */
.L_x_58:
[----:B------:R-:W-:Y:S05]  /*27b0*/  BSYNC B0 ;  /* 0x0000000000007941 */ /* 0x000fea0003800000 */
.L_x_57:
        /* <DEDUP_REMOVED lines=11> */
.L_x_60:
[----:B------:R-:W-:Y:S05]  /*2870*/  BSYNC B0 ;  /* 0x0000000000007941 */ /* 0x000fea0003800000 */
.L_x_59:
[----:B-----5:R-:W-:Y:S01]  /*2880*/  HADD2.F32 R19, -RZ, R20.H0_H0 ;  /* 0x20000014ff137230 */ /* 0x020fe20000004100 */
[----:B------:R-:W-:Y:S01]  /*2890*/  ISETP.GT.AND P4, PT, R10, 0x29, PT ;  /* 0x000000290a00780c */ /* 0x000fe20003f84270 */
[----:B------:R-:W-:Y:S03]  /*28a0*/  BSSY B0, `(.L_x_61) ;  /* 0x0000008000007945 */ /* 0x000fe60003800000 */
[----:B------:R-:W-:-:S04]  /*28b0*/  FMUL R19, R19, R14 ;  /* 0x0000000e13137220 */ /* 0x000fc80000400000 */
[----:B------:R-:W-:-:S05]  /*28c0*/  FFMA R19, R140, R11, R19 ;  /* 0x0000000b8c137223 */ /* 0x000fca0000000013 */
[----:B------:R-:W-:-:S05]  /*28d0*/  F2FP.F16.F32.PACK_AB R19, RZ, R19 ;  /* 0x00000013ff13723e */ /* 0x000fca00000000ff */
[----:B------:R0:W-:Y:S01]  /*28e0*/  @P0 STG.E.U16 desc[UR12][R2.64+0x50], R19 ;  /* 0x0000501302000986 */ /* 0x0001e2000c10150c */
[----:B------:R-:W-:-:S13]  /*28f0*/  ISETP.GT.AND P0, PT, R0, RZ, P4 ;  /* 0x000000ff0000720c */ /* 0x000fda0002704270 */
[----:B0-----:R-:W-:Y:S05]  /*2900*/  @!P0 BRA `(.L_x_62) ;  /* 0x0000000000048947 */ /* 0x001fea0003800000 */
[----:B------:R0:W5:Y:S02]  /*2910*/  LDG.E.LTC128B.U16 R20, desc[UR12][R4.64+0x52] ;  /* 0x0000520c04147981 */ /* 0x000164000c1e1520 */
.L_x_62:
[----:B------:R-:W-:Y:S05]  /*2920*/  BSYNC B0 ;  /* 0x0000000000007941 */ /* 0x000fea0003800000 */
.L_x_61:
        /* <DEDUP_REMOVED lines=9> */
.L_x_64:
[----:B------:R-:W-:Y:S05]  /*29c0*/  BSYNC B0 ;  /* 0x0000000000007941 */ /* 0x000fea0003800000 */
.L_x_63:
        /* <DEDUP_REMOVED lines=9> */
.L_x_66:
[----:B------:R-:W-:Y:S05]  /*2a60*/  BSYNC B0 ;  /* 0x0000000000007941 */ /* 0x000fea0003800000 */
.L_x_65:
        /* <DEDUP_REMOVED lines=10> */
.L_x_68:
[----:B------:R-:W-:Y:S05]  /*2b10*/  BSYNC B0 ;  /* 0x0000000000007941 */ /* 0x000fea0003800000 */
.L_x_67:
        /* <DEDUP_REMOVED lines=10> */
.L_x_70:
[----:B------:R-:W-:Y:S05]  /*2bc0*/  BSYNC B0 ;  /* 0x0000000000007941 */ /* 0x000fea0003800000 */
.L_x_69:
        /* <DEDUP_REMOVED lines=9> */
.L_x_72:
[----:B------:R-:W-:Y:S05]  /*2c60*/  BSYNC B0 ;  /* 0x0000000000007941 */ /* 0x000fea0003800000 */
.L_x_71:
        /* <DEDUP_REMOVED lines=9> */
.L_x_74:
[----:B------:R-:W-:Y:S05]  /*2d00*/  BSYNC B0 ;  /* 0x0000000000007941 */ /* 0x000fea0003800000 */
.L_x_73:
        /* <DEDUP_REMOVED lines=10> */
.L_x_76:
[----:B------:R-:W-:Y:S05]  /*2db0*/  BSYNC B0 ;  /* 0x0000000000007941 */ /* 0x000fea0003800000 */
.L_x_75:
[----:B-----5:R-:W-:Y:S01]  /*2dc0*/  HADD2.F32 R19, -RZ, R20.H0_H0 ;  /* 0x20000014ff137230 */ /* 0x020fe20000004100 */
[----:B------:R-:W-:Y:S04]  /*2dd0*/  BSSY B0, `(.L_x_77) ;  /* 0x0000009000007945 */ /* 0x000fe80003800000 */
[----:B------:R-:W-:-:S04]  /*2de0*/  FMUL R19, R19, R14 ;  /* 0x0000000e13137220 */ /* 0x000fc80000400000 */
[----:B------:R-:W-:-:S05]  /*2df0*/  FFMA R19, R148, R11, R19 ;  /* 0x0000000b94137223 */ /* 0x000fca0000000013 */
[----:B------:R-:W-:-:S05]  /*2e00*/  F2FP.F16.F32.PACK_AB R19, RZ, R19 ;  /* 0x00000013ff13723e */ /* 0x000fca00000000ff */
[----:B------:R0:W-:Y:S01]  /*2e10*/  @P0 STG.E.U16 desc[UR12][R2.64+0x70], R19 ;  /* 0x0000701302000986 */ /* 0x0001e2000c10150c */
[----:B------:R-:W-:-:S04]  /*2e20*/  ISETP.GT.AND P0, PT, R10, 0x39, PT ;  /* 0x000000390a00780c */ /* 0x000fc80003f04270 */
[----:B------:R-:W-:-:S13]  /*2e30*/  ISETP.GT.AND P5, PT, R0, RZ, P0 ;  /* 0x000000ff0000720c */ /* 0x000fda00007a4270 */
[----:B0-----:R-:W-:Y:S05]  /*2e40*/  @!P5 BRA `(.L_x_78) ;  /* 0x000000000004d947 */ /* 0x001fea0003800000 */
[----:B------:R0:W5:Y:S02]  /*2e50*/  LDG.E.LTC128B.U16 R20, desc[UR12][R4.64+0x72] ;  /* 0x0000720c04147981 */ /* 0x000164000c1e1520 */
.L_x_78:
[----:B------:R-:W-:Y:S05]  /*2e60*/  BSYNC B0 ;  /* 0x0000000000007941 */ /* 0x000fea0003800000 */
.L_x_77:
        /* <DEDUP_REMOVED lines=9> */
.L_x_80:
[----:B------:R-:W-:Y:S05]  /*2f00*/  BSYNC B0 ;  /* 0x0000000000007941 */ /* 0x000fea0003800000 */
.L_x_79:
        /* <DEDUP_REMOVED lines=9> */
.L_x_82:
[----:B------:R-:W-:Y:S05]  /*2fa0*/  BSYNC B0 ;  /* 0x0000000000007941 */ /* 0x000fea0003800000 */
.L_x_81:
[----:B-----5:R-:W-:Y:S01]  /*2fb0*/  HADD2.F32 R19, -RZ, R20.H0_H0 ;  /* 0x20000014ff137230 */ /* 0x020fe20000004100 */
[----:B------:R-:W-:Y:S01]  /*2fc0*/  LOP3.LUT R123, R17, 0x10, RZ, 0xfc, !PT ;  /* 0x00000010117b7812 */ /* 0x000fe200078efcff */
[----:B------:R-:W-:Y:S02]  /*2fd0*/  USHF.L.U32 UR22, UR4, 0x7, URZ ;  /* 0x0000000704167899 */ /* 0x000fe4000800063f */
[----:B------:R-:W-:Y:S01]  /*2fe0*/  USHF.L.U64.HI UR4, UR4, 0x7, UR5 ;  /* 0x0000000704047899 */ /* 0x000fe20008010205 */
[----:B------:R-:W-:-:S04]  /*2ff0*/  FMUL R16, R19, R14 ;  /* 0x0000000e13107220 */ /* 0x000fc80000400000 */
[----:B------:R-:W-:-:S05]  /*3000*/  FFMA R16, R151, R11, R16 ;  /* 0x0000000b97107223 */ /* 0x000fca0000000010 */
[----:B------:R-:W-:-:S05]  /*3010*/  F2FP.F16.F32.PACK_AB R16, RZ, R16 ;  /* 0x00000010ff10723e */ /* 0x000fca00000000ff */
[----:B------:R1:W-:Y:S01]  /*3020*/  @P5 STG.E.U16 desc[UR12][R6.64+0x72], R16 ;  /* 0x0000721006005986 */ /* 0x0003e2000c10150c */
[----:B------:R-:W-:-:S05]  /*3030*/  IADD3 R126, P5, R123, R2, RZ ;  /* 0x000000027b7e7210 */ /* 0x000fca0007fbe0ff */
[----:B------:R-:W-:Y:S01]  /*3040*/  IMAD.X R127, R21, 0x1, R3, P5 ;  /* 0x00000001157f7824 */ /* 0x000fe200028e0603 */
[----:B------:R-:W-:-:S04]  /*3050*/  IADD3 R18, P5, R4, UR22, RZ ;  /* 0x0000001604127c10 */ /* 0x000fc8000ffbe0ff */
[----:B------:R-:W-:Y:S02]  /*3060*/  IADD3.X R19, R5, UR4, RZ, P5, !PT ;  /* 0x0000000405137c10 */ /* 0x000fe4000affe4ff */
[----:B------:R-:W-:-:S04]  /*3070*/  ISETP.GT.AND P5, PT, R10, RZ, PT ;  /* 0x000000ff0a00720c */ /* 0x000fc80003fa4270 */
[----:B------:R-:W-:-:S13]  /*3080*/  ISETP.GT.AND P5, PT, R0, 0x40, P5 ;  /* 0x000000400000780c */ /* 0x000fda0002fa4270 */
[----:B------:R-:W2:Y:S01]  /*3090*/  @P5 LDG.E.LTC128B.U16 R20, desc[UR12][R18.64] ;  /* 0x0000000c12145981 */ /* 0x000ea2000c1e1520 */
[----:B------:R-:W-:Y:S01]  /*30a0*/  LOP3.LUT R121, R17, 0x12, RZ, 0xfc, !PT ;  /* 0x0000001211797812 */ /* 0x000fe200078efcff */
[----:B------:R-:W-:Y:S01]  /*30b0*/  ULOP3.LUT UR21, UR22, 0x2, URZ, 0xfc, !UPT ;  /* 0x0000000216157892 */ /* 0x000fe2000f8efc3f */
[----:B--2---:R-:W-:-:S05]  /*30c0*/  HADD2.F32 R23, -RZ, R20.H0_H0 ;  /* 0x20000014ff177230 */ /* 0x004fca0000004100 */
[----:B------:R-:W-:-:S04]  /*30d0*/  FMUL R23, R23, R14 ;  /* 0x0000000e17177220 */ /* 0x000fc80000400000 */
[----:B------:R-:W-:-:S05]  /*30e0*/  FFMA R23, R88, R11, R23 ;  /* 0x0000000b58177223 */ /* 0x000fca0000000017 */
[----:B------:R-:W-:-:S04]  /*30f0*/  F2FP.F16.F32.PACK_AB R23, RZ, R23 ;  /* 0x00000017ff17723e */ /* 0x000fc800000000ff */
[----:B------:R-:W-:-:S05]  /*3100*/  PRMT R22, R23, 0x7610, R22 ;  /* 0x0000761017167816 */ /* 0x000fca0000000016 */
[----:B------:R2:W-:Y:S01]  /*3110*/  @P5 STG.E.U16 desc[UR12][R12.64], R22 ;  /* 0x000000160c005986 */ /* 0x0005e2000c10150c */
[----:B------:R-:W-:-:S05]  /*3120*/  IADD3 R128, P5, R121, R2, RZ ;  /* 0x0000000279807210 */ /* 0x000fca0007fbe0ff */
[----:B------:R-:W-:Y:S01]  /*3130*/  IMAD.X R129, R21, 0x1, R3, P5 ;  /* 0x0000000115817824 */ /* 0x000fe200028e0603 */
[----:B------:R-:W-:-:S04]  /*3140*/  IADD3 R130, P5, R4, UR21, RZ ;  /* 0x0000001504827c10 */ /* 0x000fc8000ffbe0ff */
[----:B------:R-:W-:Y:S02]  /*3150*/  IADD3.X R131, R5, UR4, RZ, P5, !PT ;  /* 0x0000000405837c10 */ /* 0x000fe4000affe4ff */
[----:B------:R-:W-:-:S13]  /*3160*/  ISETP.GT.AND P5, PT, R0, 0x40, P6 ;  /* 0x000000400000780c */ /* 0x000fda00037a4270 */
[----:B------:R-:W3:Y:S01]  /*3170*/  @P5 LDG.E.LTC128B.U16 R20, desc[UR12][R130.64] ;  /* 0x0000000c82145981 */ /* 0x000ee2000c1e1520 */
[----:B------:R-:W-:Y:S01]  /*3180*/  BSSY B0, `(.L_x_83) ;  /* 0x000000e000007945 */ /* 0x000fe20003800000 */
[----:B---3--:R-:W-:-:S05]  /*3190*/  HADD2.F32 R23, -RZ, R20.H0_H0 ;  /* 0x20000014ff177230 */ /* 0x008fca0000004100 */
[----:B-1----:R-:W-:-:S04]  /*31a0*/  FMUL R16, R23, R14 ;  /* 0x0000000e17107220 */ /* 0x002fc80000400000 */
[----:B------:R-:W-:-:S05]  /*31b0*/  FFMA R16, R89, R11, R16 ;  /* 0x0000000b59107223 */ /* 0x000fca0000000010 */
[----:B------:R-:W-:-:S05]  /*31c0*/  F2FP.F16.F32.PACK_AB R16, RZ, R16 ;  /* 0x00000010ff10723e */ /* 0x000fca00000000ff */
[----:B------:R1:W-:Y:S01]  /*31d0*/  @P5 STG.E.U16 desc[UR12][R124.64], R16 ;  /* 0x000000107c005986 */ /* 0x0003e2000c10150c */
[----:B------:R-:W-:-:S05]  /*31e0*/  IADD3 R88, P5, R17, R6, RZ ;  /* 0x0000000611587210 */ /* 0x000fca0007fbe0ff */
[----:B------:R-:W-:Y:S01]  /*31f0*/  IMAD.X R89, R21, 0x1, R7, P5 ;  /* 0x0000000115597824 */ /* 0x000fe200028e0607 */
[----:B--2---:R-:W-:-:S04]  /*3200*/  IADD3 R22, P5, R8, UR22, RZ ;  /* 0x0000001608167c10 */ /* 0x004fc8000ffbe0ff */
[----:B------:R-:W-:Y:S02]  /*3210*/  IADD3.X R23, R9, UR4, RZ, P5, !PT ;  /* 0x0000000409177c10 */ /* 0x000fe4000affe4ff */
[----:B------:R-:W-:-:S04]  /*3220*/  ISETP.GT.AND P5, PT, R10, RZ, PT ;  /* 0x000000ff0a00720c */ /* 0x000fc80003fa4270 */
[----:B------:R-:W-:-:S13]  /*3230*/  ISETP.GT.AND P5, PT, R0, 0x48, P5 ;  /* 0x000000480000780c */ /* 0x000fda0002fa4270 */
[----:B-1----:R-:W-:Y:S05]  /*3240*/  @!P5 BRA `(.L_x_84) ;  /* 0x000000000004d947 */ /* 0x002fea0003800000 */
[----:B------:R1:W5:Y:S02]  /*3250*/  LDG.E.LTC128B.U16 R20, desc[UR12][R22.64] ;  /* 0x0000000c16147981 */ /* 0x000364000c1e1520 */
.L_x_84:
[----:B------:R-:W-:Y:S05]  /*3260*/  BSYNC B0 ;  /* 0x0000000000007941 */ /* 0x000fea0003800000 */
.L_x_83:
[----:B-----5:R-:W-:Y:S01]  /*3270*/  HADD2.F32 R125, -RZ, R20.H0_H0 ;  /* 0x20000014ff7d7230 */ /* 0x020fe20000004100 */
[----:B------:R-:W-:Y:S04]  /*3280*/  BSSY B0, `(.L_x_85) ;  /* 0x000000c000007945 */ /* 0x000fe80003800000 */
[----:B------:R-:W-:-:S04]  /*3290*/  FMUL R125, R125, R14 ;  /* 0x0000000e7d7d7220 */ /* 0x000fc80000400000 */
[----:B------:R-:W-:-:S05]  /*32a0*/  FFMA R125, R90, R11, R125 ;  /* 0x0000000b5a7d7223 */ /* 0x000fca000000007d */
[----:B------:R-:W-:-:S05]  /*32b0*/  F2FP.F16.F32.PACK_AB R125, RZ, R125 ;  /* 0x0000007dff7d723e */ /* 0x000fca00000000ff */
[----:B------:R2:W-:Y:S01]  /*32c0*/  @P5 STG.E.U16 desc[UR12][R88.64], R125 ;  /* 0x0000007d58005986 */ /* 0x0005e2000c10150c */
[----:B------:R-:W-:-:S05]  /*32d0*/  IADD3 R132, P5, R15, R6, RZ ;  /* 0x000000060f847210 */ /* 0x000fca0007fbe0ff */
[----:B------:R-:W-:Y:S01]  /*32e0*/  IMAD.X R133, R21, 0x1, R7, P5 ;  /* 0x0000000115857824 */ /* 0x000fe200028e0607 */
[----:B------:R-:W-:-:S13]  /*32f0*/  ISETP.GT.AND P5, PT, R0, 0x48, P6 ;  /* 0x000000480000780c */ /* 0x000fda00037a4270 */
[----:B--2---:R-:W-:Y:S05]  /*3300*/  @!P5 BRA `(.L_x_86) ;  /* 0x00000000000cd947 */ /* 0x004fea0003800000 */
[----:B------:R-:W-:-:S04]  /*3310*/  IADD3 R124, P6, R8, UR21, RZ ;  /* 0x00000015087c7c10 */ /* 0x000fc8000ffde0ff */
[----:B------:R-:W-:-:S05]  /*3320*/  IADD3.X R125, R9, UR4, RZ, P6, !PT ;  /* 0x00000004097d7c10 */ /* 0x000fca000b7fe4ff */
[----:B------:R2:W5:Y:S04]  /*3330*/  LDG.E.LTC128B.U16 R20, desc[UR12][R124.64] ;  /* 0x0000000c7c147981 */ /* 0x000568000c1e1520 */
.L_x_86:
[----:B------:R-:W-:Y:S05]  /*3340*/  BSYNC B0 ;  /* 0x0000000000007941 */ /* 0x000fea0003800000 */
.L_x_85:
[----:B--2--5:R-:W-:Y:S01]  /*3350*/  HADD2.F32 R125, -RZ, R20.H0_H0 ;  /* 0x20000014ff7d7230 */ /* 0x024fe20000004100 */
[----:B------:R-:W-:Y:S01]  /*3360*/  ULOP3.LUT UR20, UR22, 0x10, URZ, 0xfc, !UPT ;  /* 0x0000001016147892 */ /* 0x000fe2000f8efc3f */
[----:B------:R-:W-:-:S03]  /*3370*/  ISETP.GT.AND P6, PT, R10, 0x8, PT ;  /* 0x000000080a00780c */ /* 0x000fc60003fc4270 */
[----:B------:R-:W-:-:S04]  /*3380*/  FMUL R16, R125, R14 ;  /* 0x0000000e7d107220 */ /* 0x000fc80000400000 */
[----:B------:R-:W-:Y:S01]  /*3390*/  FFMA R16, R91, R11, R16 ;  /* 0x0000000b5b107223 */ /* 0x000fe20000000010 */
[----:B------:R-:W-:-:S04]  /*33a0*/  LOP3.LUT R91, R17, 0x20, RZ, 0xfc, !PT ;  /* 0x00000020115b7812 */ /* 0x000fc800078efcff */
[----:B------:R-:W-:-:S05]  /*33b0*/  F2FP.F16.F32.PACK_AB R16, RZ, R16 ;  /* 0x00000010ff10723e */ /* 0x000fca00000000ff */
[----:B------:R2:W-:Y:S01]  /*33c0*/  @P5 STG.E.U16 desc[UR12][R132.64], R16 ;  /* 0x0000001084005986 */ /* 0x0005e2000c10150c */
[----:B------:R-:W-:-:S05]  /*33d0*/  IADD3 R130, P5, R91, R2, RZ ;  /* 0x000000025b827210 */ /* 0x000fca0007fbe0ff */
[----:B------:R-:W-:Y:S01]  /*33e0*/  IMAD.X R131, R21, 0x1, R3, P5 ;  /* 0x0000000115837824 */ /* 0x000fe200028e0603 */
[----:B------:R-:W-:-:S04]  /*33f0*/  IADD3 R134, P5, R4, UR20, RZ ;  /* 0x0000001404867c10 */ /* 0x000fc8000ffbe0ff */
[----:B------:R-:W-:Y:S02]  /*3400*/  IADD3.X R135, R5, UR4, RZ, P5, !PT ;  /* 0x0000000405877c10 */ /* 0x000fe4000affe4ff */
[----:B------:R-:W-:-:S13]  /*3410*/  ISETP.GT.AND P5, PT, R0, 0x40, P6 ;  /* 0x000000400000780c */ /* 0x000fda00037a4270 */
[----:B------:R-:W3:Y:S01]  /*3420*/  @P5 LDG.E.LTC128B.U16 R20, desc[UR12][R134.64] ;  /* 0x0000000c86145981 */ /* 0x000ee2000c1e1520 */
[----:B------:R-:W-:Y:S01]  /*3430*/  ULOP3.LUT UR19, UR22, 0x12, URZ, 0xfc, !UPT ;  /* 0x0000001216137892 */ /* 0x000fe2000f8efc3f */
[----:B---3--:R-:W-:-:S05]  /*3440*/  HADD2.F32 R125, -RZ, R20.H0_H0 ;  /* 0x20000014ff7d7230 */ /* 0x008fca0000004100 */
[----:B------:R-:W-:-:S04]  /*3450*/  FMUL R125, R125, R14 ;  /* 0x0000000e7d7d7220 */ /* 0x000fc80000400000 */
[----:B------:R-:W-:-:S05]  /*3460*/  FFMA R125, R92, R11, R125 ;  /* 0x0000000b5c7d7223 */ /* 0x000fca000000007d */
[----:B------:R-:W-:-:S04]  /*3470*/  F2FP.F16.F32.PACK_AB R125, RZ, R125 ;  /* 0x0000007dff7d723e */ /* 0x000fc800000000ff */
[----:B------:R-:W-:Y:S02]  /*3480*/  PRMT R90, R125, 0x7610, R90 ;  /* 0x000076107d5a7816 */ /* 0x000fe4000000005a */
[----:B------:R-:W-:-:S03]  /*3490*/  LOP3.LUT R125, R17, 0x22, RZ, 0xfc, !PT ;  /* 0x00000022117d7812 */ /* 0x000fc600078efcff */
[----:B------:R3:W-:Y:S01]  /*34a0*/  @P5 STG.E.U16 desc[UR12][R126.64], R90 ;  /* 0x0000005a7e005986 */ /* 0x0007e2000c10150c */
[----:B--2---:R-:W-:-:S05]  /*34b0*/  IADD3 R132, P5, R125, R2, RZ ;  /* 0x000000027d847210 */ /* 0x004fca0007fbe0ff */
[----:B------:R-:W-:Y:S01]  /*34c0*/  IMAD.X R133, R21, 0x1, R3, P5 ;  /* 0x0000000115857824 */ /* 0x000fe200028e0603 */
[----:B------:R-:W-:-:S04]  /*34d0*/  IADD3 R134, P5, R4, UR19, RZ ;  /* 0x0000001304867c10 */ /* 0x000fc8000ffbe0ff */
[----:B------:R-:W-:Y:S02]  /*34e0*/  IADD3.X R135, R5, UR4, RZ, P5, !PT ;  /* 0x0000000405877c10 */ /* 0x000fe4000affe4ff */
[----:B------:R-:W-:-:S04]  /*34f0*/  ISETP.GT.AND P5, PT, R10, 0x9, PT ;  /* 0x000000090a00780c */ /* 0x000fc80003fa4270 */
[----:B------:R-:W-:-:S13]  /*3500*/  ISETP.GT.AND P5, PT, R0, 0x40, P5 ;  /* 0x000000400000780c */ /* 0x000fda0002fa4270 */
[----:B------:R-:W2:Y:S01]  /*3510*/  @P5 LDG.E.LTC128B.U16 R20, desc[UR12][R134.64] ;  /* 0x0000000c86145981 */ /* 0x000ea2000c1e1520 */
[----:B------:R-:W-:Y:S01]  /*3520*/  BSSY B0, `(.L_x_87) ;  /* 0x000000d000007945 */ /* 0x000fe20003800000 */
[----:B--2---:R-:W-:-:S05]  /*3530*/  HADD2.F32 R137, -RZ, R20.H0_H0 ;  /* 0x20000014ff897230 */ /* 0x004fca0000004100 */
[----:B------:R-:W-:-:S04]  /*3540*/  FMUL R16, R137, R14 ;  /* 0x0000000e89107220 */ /* 0x000fc80000400000 */
[----:B------:R-:W-:-:S05]  /*3550*/  FFMA R16, R93, R11, R16 ;  /* 0x0000000b5d107223 */ /* 0x000fca0000000010 */
[----:B------:R-:W-:-:S05]  /*3560*/  F2FP.F16.F32.PACK_AB R16, RZ, R16 ;  /* 0x00000010ff10723e */ /* 0x000fca00000000ff */
[----:B------:R2:W-:Y:S01]  /*3570*/  @P5 STG.E.U16 desc[UR12][R128.64], R16 ;  /* 0x0000001080005986 */ /* 0x0005e2000c10150c */
[----:B---3--:R-:W-:-:S05]  /*3580*/  IADD3 R126, P5, R123, R6, RZ ;  /* 0x000000067b7e7210 */ /* 0x008fca0007fbe0ff */
[----:B------:R-:W-:Y:S01]  /*3590*/  IMAD.X R127, R21, 0x1, R7, P5 ;  /* 0x00000001157f7824 */ /* 0x000fe200028e0607 */
[----:B------:R-:W-:-:S13]  /*35a0*/  ISETP.GT.AND P5, PT, R0, 0x48, P6 ;  /* 0x000000480000780c */ /* 0x000fda00037a4270 */
[----:B--2---:R-:W-:Y:S05]  /*35b0*/  @!P5 BRA `(.L_x_88) ;  /* 0x00000000000cd947 */ /* 0x004fea0003800000 */
[----:B------:R-:W-:-:S04]  /*35c0*/  IADD3 R92, P6, R8, UR20, RZ ;  /* 0x00000014085c7c10 */ /* 0x000fc8000ffde0ff */
[----:B------:R-:W-:-:S05]  /*35d0*/  IADD3.X R93, R9, UR4, RZ, P6, !PT ;  /* 0x00000004095d7c10 */ /* 0x000fca000b7fe4ff */
[----:B------:R2:W5:Y:S04]  /*35e0*/  LDG.E.LTC128B.U16 R20, desc[UR12][R92.64] ;  /* 0x0000000c5c147981 */ /* 0x000568000c1e1520 */
.L_x_88:
[----:B------:R-:W-:Y:S05]  /*35f0*/  BSYNC B0 ;  /* 0x0000000000007941 */ /* 0x000fea0003800000 */
.L_x_87:
[----:B--2--5:R-:W-:Y:S01]  /*3600*/  HADD2.F32 R93, -RZ, R20.H0_H0 ;  /* 0x20000014ff5d7230 */ /* 0x024fe20000004100 */
[----:B------:R-:W-:Y:S01]  /*3610*/  ISETP.GT.AND P6, PT, R10, 0x9, PT ;  /* 0x000000090a00780c */ /* 0x000fe20003fc4270 */
[----:B------:R-:W-:Y:S03]  /*3620*/  BSSY B0, `(.L_x_89) ;  /* 0x000000c000007945 */ /* 0x000fe60003800000 */
        /* <DEDUP_REMOVED lines=11> */
.L_x_90:
[----:B------:R-:W-:Y:S05]  /*36e0*/  BSYNC B0 ;  /* 0x0000000000007941 */ /* 0x000fea0003800000 */
.L_x_89:
[----:B--2--5:R-:W-:Y:S01]  /*36f0*/  HADD2.F32 R93, -RZ, R20.H0_H0 ;  /* 0x20000014ff5d7230 */ /* 0x024fe20000004100 */
[----:B------:R-:W-:Y:S01]  /*3700*/  ULOP3.LUT UR18, UR22, 0x20, URZ, 0xfc, !UPT ;  /* 0x0000002016127892 */ /* 0x000fe2000f8efc3f */
[----:B------:R-:W-:-:S03]  /*3710*/  ISETP.GT.AND P6, PT, R10, 0x10, PT ;  /* 0x000000100a00780c */ /* 0x000fc60003fc4270 */
[----:B------:R-:W-:Y:S01]  /*3720*/  FMUL R16, R93, R14 ;  /* 0x0000000e5d107220 */ /* 0x000fe20000400000 */
[----:B------:R-:W-:-:S03]  /*3730*/  LOP3.LUT R93, R17, 0x30, RZ, 0xfc, !PT ;  /* 0x00000030115d7812 */ /* 0x000fc600078efcff */
[----:B------:R-:W-:-:S05]  /*3740*/  FFMA R16, R95, R11, R16 ;  /* 0x0000000b5f107223 */ /* 0x000fca0000000010 */
        /* <DEDUP_REMOVED lines=36> */
.L_x_92:
[----:B------:R-:W-:Y:S05]  /*3990*/  BSYNC B0 ;  /* 0x0000000000007941 */ /* 0x000fea0003800000 */
.L_x_91:
        /* <DEDUP_REMOVED lines=14> */
.L_x_94:
[----:B------:R-:W-:Y:S05]  /*3a80*/  BSYNC B0 ;  /* 0x0000000000007941 */ /* 0x000fea0003800000 */
.L_x_93:
        /* <DEDUP_REMOVED lines=42> */
.L_x_96:
[----:B------:R-:W-:Y:S05]  /*3d30*/  BSYNC B0 ;  /* 0x0000000000007941 */ /* 0x000fea0003800000 */
.L_x_95:
        /* <DEDUP_REMOVED lines=14> */
.L_x_98:
[----:B------:R-:W-:Y:S05]  /*3e20*/  BSYNC B0 ;  /* 0x0000000000007941 */ /* 0x000fea0003800000 */
.L_x_97:
        /* <DEDUP_REMOVED lines=42> */
.L_x_100:
[----:B------:R-:W-:Y:S05]  /*40d0*/  BSYNC B0 ;  /* 0x0000000000007941 */ /* 0x000fea0003800000 */
.L_x_99:
        /* <DEDUP_REMOVED lines=14> */
.L_x_102:
[----:B------:R-:W-:Y:S05]  /*41c0*/  BSYNC B0 ;  /* 0x0000000000007941 */ /* 0x000fea0003800000 */
.L_x_101:
        /* <DEDUP_REMOVED lines=41> */
.L_x_104:
[----:B------:R-:W-:Y:S05]  /*4460*/  BSYNC B0 ;  /* 0x0000000000007941 */ /* 0x000fea0003800000 */
.L_x_103:
[----:B--2--5:R-:W-:Y:S01]  /*4470*/  HADD2.F32 R109, -RZ, R20.H0_H0 ;  /* 0x20000014ff6d7230 */ /* 0x024fe20000004100 */
        /* <DEDUP_REMOVED lines=12> */
.L_x_106:
[----:B------:R-:W-:Y:S05]  /*4540*/  BSYNC B0 ;  /* 0x0000000000007941 */ /* 0x000fea0003800000 */
.L_x_105:
[----:B--2--5:R-:W-:Y:S01]  /*4550*/  HADD2.F32 R109, -RZ, R20.H0_H0 ;  /* 0x20000014ff6d7230 */ /* 0x024fe20000004100 */
[----:B------:R-:W-:-:S04]  /*4560*/  ULOP3.LUT UR8, UR22, 0x60, URZ, 0xfc, !UPT ;  /* 0x0000006016087892 */ /* 0x000fc8000f8efc3f */
        /* <DEDUP_REMOVED lines=31> */
[----:B------:R-:W-:-:S05]  /*4760*/  IADD3 R112, P5, R105, R6, RZ ;  /* 0x0000000669707210 */ /* 0x000fca0007fbe0ff */
[----:B------:R-:W-:Y:S01]  /*4770*/  IMAD.X R113, R21, 0x1, R7, P5 ;  /* 0x0000000115717824 */ /* 0x000fe200028e0607 */
[----:B------:R-:W-:-:S13]  /*4780*/  ISETP.GT.AND P5, PT, R0, 0x48, P3 ;  /* 0x000000480000780c */ /* 0x000fda0001fa4270 */
[----:B---3--:R-:W-:Y:S05]  /*4790*/  @!P5 BRA `(.L_x_108) ;  /* 0x00000000000cd947 */ /* 0x008fea0003800000 */
[----:B------:R-:W-:-:S04]  /*47a0*/  IADD3 R2, P6, R8, UR8, RZ ;  /* 0x0000000808027c10 */ /* 0x000fc8000ffde0ff */
[----:B------:R-:W-:-:S05]  /*47b0*/  IADD3.X R3, R9, UR4, RZ, P6, !PT ;  /* 0x0000000409037c10 */ /* 0x000fca000b7fe4ff */
[----:B------:R2:W5:Y:S04]  /*47c0*/  LDG.E.LTC128B.U16 R20, desc[UR12][R2.64] ;  /* 0x0000000c02147981 */ /* 0x000568000c1e1520 */
.L_x_108:
[----:B------:R-:W-:Y:S05]  /*47d0*/  BSYNC B0 ;  /* 0x0000000000007941 */ /* 0x000fea0003800000 */
.L_x_107:
        /* <DEDUP_REMOVED lines=13> */
.L_x_110:
[----:B------:R-:W-:Y:S05]  /*48b0*/  BSYNC B0 ;  /* 0x0000000000007941 */ /* 0x000fea0003800000 */
.L_x_109:
[----:B--2--5:R-:W-:Y:S01]  /*48c0*/  HADD2.F32 R3, -RZ, R20.H0_H0 ;  /* 0x20000014ff037230 */ /* 0x024fe20000004100 */
[----:B------:R-:W-:-:S04]  /*48d0*/  ULOP3.LUT UR6, UR22, 0x70, URZ, 0xfc, !UPT ;  /* 0x0000007016067892 */ /* 0x000fc8000f8efc3f */
        /* <DEDUP_REMOVED lines=8> */
[----:B--2---:R-:W-:Y:S02]  /*4960*/  IADD3.X R3, R5, UR4, RZ, P5, !PT ;  /* 0x0000000405037c10 */ /* 0x004fe4000affe4ff */
[----:B------:R-:W-:-:S13]  /*4970*/  ISETP.GT.AND P5, PT, R0, 0x40, P1 ;  /* 0x000000400000780c */ /* 0x000fda0000fa4270 */
[----:B------:R-:W2:Y:S01]  /*4980*/  @P5 LDG.E.LTC128B.U16 R20, desc[UR12][R2.64] ;  /* 0x0000000c02145981 */ /* 0x000ea2000c1e1520 */
[----:B------:R-:W-:Y:S01]  /*4990*/  ULOP3.LUT UR5, UR22, 0x72, URZ, 0xfc, !UPT ;  /* 0x0000007216057892 */ /* 0x000fe2000f8efc3f */
[----:B--2---:R-:W-:-:S05]  /*49a0*/  HADD2.F32 R115, -RZ, R20.H0_H0 ;  /* 0x20000014ff737230 */ /* 0x004fca0000004100 */
[----:B------:R-:W-:-:S04]  /*49b0*/  FMUL R115, R115, R14 ;  /* 0x0000000e73737220 */ /* 0x000fc80000400000 */
[----:B------:R-:W-:-:S05]  /*49c0*/  FFMA R115, R116, R11, R115 ;  /* 0x0000000b74737223 */ /* 0x000fca0000000073 */
[----:B------:R-:W-:-:S05]  /*49d0*/  F2FP.F16.F32.PACK_AB R115, RZ, R115 ;  /* 0x00000073ff73723e */ /* 0x000fca00000000ff */
[----:B------:R-:W-:Y:S01]  /*49e0*/  @P5 STG.E.U16 desc[UR12][R126.64], R115 ;  /* 0x000000737e005986 */ /* 0x000fe2000c10150c */
[----:B------:R-:W-:-:S05]  /*49f0*/  IADD3 R6, P5, R111, R6, RZ ;  /* 0x000000066f067210 */ /* 0x000fca0007fbe0ff */
[----:B------:R-:W-:Y:S01]  /*4a00*/  IMAD.X R7, R21, 0x1, R7, P5 ;  /* 0x0000000115077824 */ /* 0x000fe200028e0607 */
[----:B----4-:R-:W-:-:S04]  /*4a10*/  IADD3 R4, P5, R4, UR5, RZ ;  /* 0x0000000504047c10 */ /* 0x010fc8000ffbe0ff */
[----:B------:R-:W-:Y:S02]  /*4a20*/  IADD3.X R5, R5, UR4, RZ, P5, !PT ;  /* 0x0000000405057c10 */ /* 0x000fe4000affe4ff */
[----:B------:R-:W-:-:S13]  /*4a30*/  ISETP.GT.AND P5, PT, R0, 0x40, P0 ;  /* 0x000000400000780c */ /* 0x000fda00007a4270 */
[----:B------:R-:W2:Y:S01]  /*4a40*/  @P5 LDG.E.LTC128B.U16 R20, desc[UR12][R4.64] ;  /* 0x0000000c04145981 */ /* 0x000ea2000c1e1520 */
[----:B------:R-:W-:Y:S01]  /*4a50*/  BSSY B0, `(.L_x_111) ;  /* 0x000000e000007945 */ /* 0x000fe20003800000 */
[----:B--2---:R-:W-:-:S05]  /*4a60*/  HADD2.F32 R3, -RZ, R20.H0_H0 ;  /* 0x20000014ff037230 */ /* 0x004fca0000004100 */
[----:B------:R-:W-:-:S04]  /*4a70*/  FMUL R2, R3, R14 ;  /* 0x0000000e03027220 */ /* 0x000fc80000400000 */
[----:B------:R-:W-:-:S05]  /*4a80*/  FFMA R2, R117, R11, R2 ;  /* 0x0000000b75027223 */ /* 0x000fca0000000002 */
[----:B------:R-:W-:-:S04]  /*4a90*/  F2FP.F16.F32.PACK_AB R2, RZ, R2 ;  /* 0x00000002ff02723e */ /* 0x000fc800000000ff */
[----:B------:R-:W-:-:S05]  /*4aa0*/  PRMT R3, R2, 0x7610, R3 ;  /* 0x0000761002037816 */ /* 0x000fca0000000003 */
[----:B------:R2:W-:Y:S01]  /*4ab0*/  @P5 STG.E.U16 desc[UR12][R128.64], R3 ;  /* 0x0000000380005986 */ /* 0x0005e2000c10150c */
[----:B------:R-:W-:-:S05]  /*4ac0*/  IADD3 R2, P5, R12, R17, RZ ;  /* 0x000000110c027210 */ /* 0x000fca0007fbe0ff */
[----:B--2---:R-:W-:Y:S01]  /*4ad0*/  IMAD.X R3, R13, 0x1, R21, P5 ;  /* 0x000000010d037824 */ /* 0x004fe200028e0615 */
[----:B------:R-:W-:-:S13]  /*4ae0*/  ISETP.GT.AND P5, PT, R0, 0x48, P1 ;  /* 0x000000480000780c */ /* 0x000fda0000fa4270 */
[----:B------:R-:W-:Y:S05]  /*4af0*/  @!P5 BRA `(.L_x_112) ;  /* 0x00000000000cd947 */ /* 0x000fea0003800000 */
[----:B------:R-:W-:-:S04]  /*4b00*/  IADD3 R4, P6, R8, UR6, RZ ;  /* 0x0000000608047c10 */ /* 0x000fc8000ffde0ff */
[----:B------:R-:W-:-:S05]  /*4b10*/  IADD3.X R5, R9, UR4, RZ, P6, !PT ;  /* 0x0000000409057c10 */ /* 0x000fca000b7fe4ff */
[----:B------:R2:W5:Y:S04]  /*4b20*/  LDG.E.LTC128B.U16 R20, desc[UR12][R4.64] ;  /* 0x0000000c04147981 */ /* 0x000568000c1e1520 */
.L_x_112:
[----:B------:R-:W-:Y:S05]  /*4b30*/  BSYNC B0 ;  /* 0x0000000000007941 */ /* 0x000fea0003800000 */
.L_x_111:
        /* <DEDUP_REMOVED lines=8> */
[----:B------:R-:W-:-:S04]  /*4bc0*/  IADD3 R4, P5, R8, UR5, RZ ;  /* 0x0000000508047c10 */ /* 0x000fc8000ffbe0ff */
[----:B--2---:R-:W-:Y:S02]  /*4bd0*/  IADD3.X R5, R9, UR4, RZ, P5, !PT ;  /* 0x0000000409057c10 */ /* 0x004fe4000affe4ff */
[----:B------:R-:W-:-:S13]  /*4be0*/  ISETP.GT.AND P5, PT, R0, 0x48, P0 ;  /* 0x000000480000780c */ /* 0x000fda00007a4270 */
[----:B------:R-:W-:Y:S05]  /*4bf0*/  @!P5 BRA `(.L_x_114) ;  /* 0x000000000004d947 */ /* 0x000fea0003800000 */
[----:B------:R2:W5:Y:S02]  /*4c00*/  LDG.E.LTC128B.U16 R20, desc[UR12][R4.64] ;  /* 0x0000000c04147981 */ /* 0x000564000c1e1520 */
.L_x_114:
[----:B------:R-:W-:Y:S05]  /*4c10*/  BSYNC B0 ;  /* 0x0000000000007941 */ /* 0x000fea0003800000 */
.L_x_113:
[----:B--2--5:R-:W-:Y:S01]  /*4c20*/  HADD2.F32 R5, -RZ, R20.H0_H0 ;  /* 0x20000014ff057230 */ /* 0x024fe20000004100 */
[----:B------:R-:W-:Y:S01]  /*4c30*/  ISETP.GT.AND P6, PT, R10, RZ, PT ;  /* 0x000000ff0a00720c */ /* 0x000fe20003fc4270 */
[----:B------:R-:W-:Y:S03]  /*4c40*/  BSSY B0, `(.L_x_115) ;  /* 0x000000d000007945 */ /* 0x000fe60003800000 */
        /* <DEDUP_REMOVED lines=12> */
.L_x_116:
[----:B------:R-:W-:Y:S05]  /*4d10*/  BSYNC B0 ;  /* 0x0000000000007941 */ /* 0x000fea0003800000 */
.L_x_115:
[----:B-----5:R-:W-:Y:S01]  /*4d20*/  HADD2.F32 R7, -RZ, R20.H0_H0 ;  /* 0x20000014ff077230 */ /* 0x020fe20000004100 */
        /* <DEDUP_REMOVED lines=13> */
.L_x_118:
[----:B------:R-:W-:Y:S05]  /*4e00*/  BSYNC B0 ;  /* 0x0000000000007941 */ /* 0x000fea0003800000 */
.L_x_117:
[----:B---3-5:R-:W-:Y:S01]  /*4e10*/  HADD2.F32 R7, -RZ, R20.H0_H0 ;  /* 0x20000014ff077230 */ /* 0x028fe20000004100 */
        /* <DEDUP_REMOVED lines=8> */
[----:B---3--:R-:W-:Y:S01]  /*4ea0*/  IMAD.X R7, R89, 0x1, R21, P5 ;  /* 0x0000000159077824 */ /* 0x008fe200028e0615 */
[----:B0-----:R-:W-:-:S04]  /*4eb0*/  IADD3 R8, P5, R22, UR22, RZ ;  /* 0x0000001616087c10 */ /* 0x001fc8000ffbe0ff */
[----:B------:R-:W-:Y:S02]  /*4ec0*/  IADD3.X R9, R23, UR4, RZ, P5, !PT ;  /* 0x0000000417097c10 */ /* 0x000fe4000affe4ff */
[----:B------:R-:W-:-:S13]  /*4ed0*/  ISETP.GT.AND P5, PT, R0, 0x88, P6 ;  /* 0x000000880000780c */ /* 0x000fda00037a4270 */
[----:B------:R-:W-:Y:S05]  /*4ee0*/  @!P5 BRA `(.L_x_120) ;  /* 0x000000000004d947 */ /* 0x000fea0003800000 */
[----:B------:R0:W5:Y:S02]  /*4ef0*/  LDG.E.LTC128B.U16 R20, desc[UR12][R8.64] ;  /* 0x0000000c08147981 */ /* 0x000164000c1e1520 */
.L_x_120:
[----:B------:R-:W-:Y:S05]  /*4f00*/  BSYNC B0 ;  /* 0x0000000000007941 */ /* 0x000fea0003800000 */
.L_x_119:
        /* <DEDUP_REMOVED lines=14> */
.L_x_122:
[----:B------:R-:W-:Y:S05]  /*4ff0*/  BSYNC B0 ;  /* 0x0000000000007941 */ /* 0x000fea0003800000 */
.L_x_121:
[----:B---3-5:R-:W-:Y:S01]  /*5000*/  HADD2.F32 R57, -RZ, R20.H0_H0 ;  /* 0x20000014ff397230 */ /* 0x028fe20000004100 */
        /* <DEDUP_REMOVED lines=13> */
.L_x_124:
[----:B------:R-:W-:Y:S05]  /*50e0*/  BSYNC B0 ;  /* 0x0000000000007941 */ /* 0x000fea0003800000 */
.L_x_123:
        /* <DEDUP_REMOVED lines=8> */
[----:B---3--:R-:W-:Y:S01]  /*5170*/  IMAD.X R59, R13, 0x1, R21, P5 ;  /* 0x000000010d3b7824 */ /* 0x008fe200028e0615 */
[----:B------:R-:W-:-:S13]  /*5180*/  ISETP.GT.AND P5, PT, R0, 0x80, P6 ;  /* 0x000000800000780c */ /* 0x000fda00037a4270 */
[----:B------:R-:W-:Y:S05]  /*5190*/  @!P5 BRA `(.L_x_126) ;  /* 0x00000000000cd947 */ /* 0x000fea0003800000 */
[----:B------:R-:W-:-:S04]  /*51a0*/  IADD3 R112, P6, R18, UR19, RZ ;  /* 0x0000001312707c10 */ /* 0x000fc8000ffde0ff */
[----:B------:R-:W-:-:S05]  /*51b0*/  IADD3.X R113, R19, UR4, RZ, P6, !PT ;  /* 0x0000000413717c10 */ /* 0x000fca000b7fe4ff */
[----:B------:R3:W5:Y:S04]  /*51c0*/  LDG.E.LTC128B.U16 R20, desc[UR12][R112.64] ;  /* 0x0000000c70147981 */ /* 0x000768000c1e1520 */
.L_x_126:
[----:B------:R-:W-:Y:S05]  /*51d0*/  BSYNC B0 ;  /* 0x0000000000007941 */ /* 0x000fea0003800000 */
.L_x_125:
        /* <DEDUP_REMOVED lines=14> */
.L_x_128:
[----:B------:R-:W-:Y:S05]  /*52c0*/  BSYNC B0 ;  /* 0x0000000000007941 */ /* 0x000fea0003800000 */
.L_x_127:
        /* <DEDUP_REMOVED lines=14> */
.L_x_130:
[----:B------:R-:W-:Y:S05]  /*53b0*/  BSYNC B0 ;  /* 0x0000000000007941 */ /* 0x000fea0003800000 */
.L_x_129:
        /* <DEDUP_REMOVED lines=14> */
.L_x_132:
[----:B------:R-:W-:Y:S05]  /*54a0*/  BSYNC B0 ;  /* 0x0000000000007941 */ /* 0x000fea0003800000 */
.L_x_131:
        /* <DEDUP_REMOVED lines=14> */
.L_x_134:
[----:B------:R-:W-:Y:S05]  /*5590*/  BSYNC B0 ;  /* 0x0000000000007941 */ /* 0x000fea0003800000 */
.L_x_133:
        /* <DEDUP_REMOVED lines=14> */
.L_x_136:
[----:B------:R-:W-:Y:S05]  /*5680*/  BSYNC B0 ;  /* 0x0000000000007941 */ /* 0x000fea0003800000 */
.L_x_135:
        /* <DEDUP_REMOVED lines=14> */
.L_x_138:
[----:B------:R-:W-:Y:S05]  /*5770*/  BSYNC B0 ;  /* 0x0000000000007941 */ /* 0x000fea0003800000 */
.L_x_137:
        /* <DEDUP_REMOVED lines=14> */
.L_x_140:
[----:B------:R-:W-:Y:S05]  /*5860*/  BSYNC B0 ;  /* 0x0000000000007941 */ /* 0x000fea0003800000 */
.L_x_139:
        /* <DEDUP_REMOVED lines=14> */
.L_x_142:
[----:B------:R-:W-:Y:S05]  /*5950*/  BSYNC B0 ;  /* 0x0000000000007941 */ /* 0x000fea0003800000 */
.L_x_141:
        /* <DEDUP_REMOVED lines=14> */
.L_x_144:
[----:B------:R-:W-:Y:S05]  /*5a40*/  BSYNC B0 ;  /* 0x0000000000007941 */ /* 0x000fea0003800000 */
.L_x_143:
        /* <DEDUP_REMOVED lines=14> */
.L_x_146:
[----:B------:R-:W-:Y:S05]  /*5b30*/  BSYNC B0 ;  /* 0x0000000000007941 */ /* 0x000fea0003800000 */
.L_x_145:
        /* <DEDUP_REMOVED lines=14> */
.L_x_148:
[----:B------:R-:W-:Y:S05]  /*5c20*/  BSYNC B0 ;  /* 0x0000000000007941 */ /* 0x000fea0003800000 */
.L_x_147:
        /* <DEDUP_REMOVED lines=14> */
.L_x_150:
[----:B------:R-:W-:Y:S05]  /*5d10*/  BSYNC B0 ;  /* 0x0000000000007941 */ /* 0x000fea0003800000 */
.L_x_149:
        /* <DEDUP_REMOVED lines=14> */
.L_x_152:
[----:B------:R-:W-:Y:S05]  /*5e00*/  BSYNC B0 ;  /* 0x0000000000007941 */ /* 0x000fea0003800000 */
.L_x_151:
        /* <DEDUP_REMOVED lines=14> */
.L_x_154:
[----:B------:R-:W-:Y:S05]  /*5ef0*/  BSYNC B0 ;  /* 0x0000000000007941 */ /* 0x000fea0003800000 */
.L_x_153:
        /* <DEDUP_REMOVED lines=14> */
.L_x_156:
[----:B------:R-:W-:Y:S05]  /*5fe0*/  BSYNC B0 ;  /* 0x0000000000007941 */ /* 0x000fea0003800000 */
.L_x_155:
[----:B---3-5:R-:W-:Y:S01]  /*5ff0*/  HADD2.F32 R59, -RZ, R20.H0_H0 ;  /* 0x20000014ff3b7230 */ /* 0x028fe20000004100 */
[----:B------:R-:W-:Y:S04]  /*6000*/  BSSY B0, `(.L_x_157) ;  /* 0x000000c000007945 */ /* 0x000fe80003800000 */
        /* <DEDUP_REMOVED lines=11> */
.L_x_158:
[----:B------:R-:W-:Y:S05]  /*60c0*/  BSYNC B0 ;  /* 0x0000000000007941 */ /* 0x000fea0003800000 */
.L_x_157:
        /* <DEDUP_REMOVED lines=14> */
.L_x_160:
[----:B------:R-:W-:Y:S05]  /*61b0*/  BSYNC B0 ;  /* 0x0000000000007941 */ /* 0x000fea0003800000 */
.L_x_159:
[----:B---3-5:R-:W-:Y:S01]  /*61c0*/  HADD2.F32 R61, -RZ, R20.H0_H0 ;  /* 0x20000014ff3d7230 */ /* 0x028fe20000004100 */
        /* <DEDUP_REMOVED lines=12> */
.L_x_162:
[----:B------:R-:W-:Y:S05]  /*6290*/  BSYNC B0 ;  /* 0x0000000000007941 */ /* 0x000fea0003800000 */
.L_x_161:
        /* <DEDUP_REMOVED lines=13> */
.L_x_164:
[----:B------:R-:W-:Y:S05]  /*6370*/  BSYNC B0 ;  /* 0x0000000000007941 */ /* 0x000fea0003800000 */
.L_x_163:
        /* <DEDUP_REMOVED lines=13> */
.L_x_166:
[----:B------:R-:W-:Y:S05]  /*6450*/  BSYNC B0 ;  /* 0x0000000000007941 */ /* 0x000fea0003800000 */
.L_x_165:
        /* <DEDUP_REMOVED lines=13> */
.L_x_168:
[----:B------:R-:W-:Y:S05]  /*6530*/  BSYNC B0 ;  /* 0x0000000000007941 */ /* 0x000fea0003800000 */
.L_x_167:
        /* <DEDUP_REMOVED lines=13> */
.L_x_170:
[----:B------:R-:W-:Y:S05]  /*6610*/  BSYNC B0 ;  /* 0x0000000000007941 */ /* 0x000fea0003800000 */
.L_x_169:
        /* <DEDUP_REMOVED lines=13> */
.L_x_172:
[----:B------:R-:W-:Y:S05]  /*66f0*/  BSYNC B0 ;  /* 0x0000000000007941 */ /* 0x000fea0003800000 */
.L_x_171:
        /* <DEDUP_REMOVED lines=8> */
[----:B------:R-:W-:-:S04]  /*6780*/  IADD3 R18, P5, R18, UR5, RZ ;  /* 0x0000000512127c10 */ /* 0x000fc8000ffbe0ff */
[----:B------:R-:W-:Y:S02]  /*6790*/  IADD3.X R19, R19, UR4, RZ, P5, !PT ;  /* 0x0000000413137c10 */ /* 0x000fe4000affe4ff */
[----:B------:R-:W-:-:S13]  /*67a0*/  ISETP.GT.AND P5, PT, R0, 0x80, P0 ;  /* 0x000000800000780c */ /* 0x000fda00007a4270 */
[----:B------:R-:W-:Y:S05]  /*67b0*/  @!P5 BRA `(.L_x_174) ;  /* 0x000000000004d947 */ /* 0x000fea0003800000 */
[----:B------:R3:W5:Y:S02]  /*67c0*/  LDG.E.LTC128B.U16 R20, desc[UR12][R18.64] ;  /* 0x0000000c12147981 */ /* 0x000764000c1e1520 */
.L_x_174:
[----:B------:R-:W-:Y:S05]  /*67d0*/  BSYNC B0 ;  /* 0x0000000000007941 */ /* 0x000fea0003800000 */
.L_x_173:
        /* <DEDUP_REMOVED lines=13> */
.L_x_176:
[----:B------:R-:W-:Y:S05]  /*68b0*/  BSYNC B0 ;  /* 0x0000000000007941 */ /* 0x000fea0003800000 */
.L_x_175:
        /* <DEDUP_REMOVED lines=9> */
[----:B---3--:R-:W-:Y:S02]  /*6950*/  IADD3.X R13, R23, UR4, RZ, P5, !PT ;  /* 0x00000004170d7c10 */ /* 0x008fe4000affe4ff */
[----:B------:R-:W-:-:S13]  /*6960*/  ISETP.GT.AND P5, PT, R0, 0x88, P0 ;  /* 0x000000880000780c */ /* 0x000fda00007a4270 */
[----:B------:R-:W-:Y:S05]  /*6970*/  @!P5 BRA `(.L_x_178) ;  /* 0x000000000004d947 */ /* 0x000fea0003800000 */
[----:B------:R3:W5:Y:S02]  /*6980*/  LDG.E.LTC128B.U16 R20, desc[UR12][R12.64] ;  /* 0x0000000c0c147981 */ /* 0x000764000c1e1520 */
.L_x_178:
[----:B------:R-:W-:Y:S05]  /*6990*/  BSYNC B0 ;  /* 0x0000000000007941 */ /* 0x000fea0003800000 */
.L_x_177:
        /* <DEDUP_REMOVED lines=15> */
.L_x_180:
[----:B------:R-:W-:Y:S05]  /*6a90*/  BSYNC B0 ;  /* 0x0000000000007941 */ /* 0x000fea0003800000 */
.L_x_179:
        /* <DEDUP_REMOVED lines=11> */
[----:B-1----:R-:W-:-:S04]  /*6b50*/  IADD3 R22, P6, R4, UR21, RZ ;  /* 0x0000001504167c10 */ /* 0x002fc8000ffde0ff */
[----:B------:R-:W-:-:S05]  /*6b60*/  IADD3.X R23, R5, UR4, RZ, P6, !PT ;  /* 0x0000000405177c10 */ /* 0x000fca000b7fe4ff */
[----:B------:R3:W5:Y:S04]  /*6b70*/  LDG.E.LTC128B.U16 R20, desc[UR12][R22.64] ;  /* 0x0000000c16147981 */ /* 0x000768000c1e1520 */
.L_x_182:
[----:B------:R-:W-:Y:S05]  /*6b80*/  BSYNC B0 ;  /* 0x0000000000007941 */ /* 0x000fea0003800000 */
.L_x_181:
[----:B-1-3-5:R-:W-:Y:S01]  /*6b90*/  HADD2.F32 R23, -RZ, R20.H0_H0 ;  /* 0x20000014ff177230 */ /* 0x02afe20000004100 */
[----:B------:R-:W-:Y:S01]  /*6ba0*/  ISETP.GT.AND P6, PT, R10, RZ, PT ;  /* 0x000000ff0a00720c */ /* 0x000fe20003fc4270 */
[----:B------:R-:W-:Y:S03]  /*6bb0*/  BSSY B0, `(.L_x_183) ;  /* 0x000000e000007945 */ /* 0x000fe60003800000 */
[----:B------:R-:W-:-:S04]  /*6bc0*/  FMUL R16, R23, R14 ;  /* 0x0000000e17107220 */ /* 0x000fc80000400000 */
[----:B------:R-:W-:-:S05]  /*6bd0*/  FFMA R16, R25, R11, R16 ;  /* 0x0000000b19107223 */ /* 0x000fca0000000010 */
[----:B------:R-:W-:-:S04]  /*6be0*/  F2FP.F16.F32.PACK_AB R16, RZ, R16 ;  /* 0x00000010ff10723e */ /* 0x000fc800000000ff */
[----:B------:R-:W-:Y:S02]  /*6bf0*/  PRMT R23, R16, 0x7610, R23 ;  /* 0x0000761010177816 */ /* 0x000fe40000000017 */
[----:B------:R-:W-:-:S03]  /*6c00*/  PRMT R16, R20, 0x7610, R16 ;  /* 0x0000761014107816 */ /* 0x000fc60000000010 */
[----:B------:R1:W-:Y:S01]  /*6c10*/  @P5 STG.E.U16 desc[UR12][R60.64], R23 ;  /* 0x000000173c005986 */ /* 0x0003e2000c10150c */
[----:B------:R-:W-:-:S05]  /*6c20*/  IADD3 R22, P5, R6, R17, RZ ;  /* 0x0000001106167210 */ /* 0x000fca0007fbe0ff */
[----:B-1----:R-:W-:Y:S01]  /*6c30*/  IMAD.X R23, R7, 0x1, R21, P5 ;  /* 0x0000000107177824 */ /* 0x002fe200028e0615 */
[----:B------:R-:W-:-:S13]  /*6c40*/  ISETP.GT.AND P5, PT, R0, 0xc8, P6 ;  /* 0x000000c80000780c */ /* 0x000fda00037a4270 */
[----:B------:R-:W-:Y:S05]  /*6c50*/  @!P5 BRA `(.L_x_184) ;  /* 0x00000000000cd947 */ /* 0x000fea0003800000 */
[----:B------:R-:W-:-:S04]  /*6c60*/  IADD3 R16, P6, R8, UR22, RZ ;  /* 0x0000001608107c10 */ /* 0x000fc8000ffde0ff */
[----:B------:R-:W-:-:S05]  /*6c70*/  IADD3.X R17, R9, UR4, RZ, P6, !PT ;  /* 0x0000000409117c10 */ /* 0x000fca000b7fe4ff */
[----:B------:R1:W5:Y:S04]  /*6c80*/  LDG.E.LTC128B.U16 R16, desc[UR12][R16.64] ;  /* 0x0000000c10107981 */ /* 0x000368000c1e1520 */
.L_x_184:
[----:B------:R-:W-:Y:S05]  /*6c90*/  BSYNC B0 ;  /* 0x0000000000007941 */ /* 0x000fea0003800000 */
.L_x_183:
[----:B-1---5:R-:W-:Y:S01]  /*6ca0*/  HADD2.F32 R17, -RZ, R16.H0_H0 ;  /* 0x20000010ff117230 */ /* 0x022fe20000004100 */
        /* <DEDUP_REMOVED lines=9> */
[----:B-1----:R-:W-:Y:S05]  /*6d40*/  @!P5 BRA `(.L_x_186) ;  /* 0x00000000000cd947 */ /* 0x002fea0003800000 */
[----:B------:R-:W-:-:S04]  /*6d50*/  IADD3 R16, P6, R8, UR21, RZ ;  /* 0x0000001508107c10 */ /* 0x000fc8000ffde0ff */
[----:B------:R-:W-:-:S05]  /*6d60*/  IADD3.X R17, R9, UR4, RZ, P6, !PT ;  /* 0x0000000409117c10 */ /* 0x000fca000b7fe4ff */
[----:B------:R1:W5:Y:S04]  /*6d70*/  LDG.E.LTC128B.U16 R16, desc[UR12][R16.64] ;  /* 0x0000000c10107981 */ /* 0x000368000c1e1520 */
.L_x_186:
[----:B------:R-:W-:Y:S05]  /*6d80*/  BSYNC B0 ;  /* 0x0000000000007941 */ /* 0x000fea0003800000 */
.L_x_185:
        /* <DEDUP_REMOVED lines=12> */
[----:B-1----:R-:W-:-:S05]  /*6e50*/  IADD3.X R17, R5, UR4, RZ, P6, !PT ;  /* 0x0000000405117c10 */ /* 0x002fca000b7fe4ff */
[----:B------:R3:W5:Y:S04]  /*6e60*/  LDG.E.LTC128B.U16 R16, desc[UR12][R16.64] ;  /* 0x0000000c10107981 */ /* 0x000768000c1e1520 */
.L_x_188:
[----:B------:R-:W-:Y:S05]  /*6e70*/  BSYNC B0 ;  /* 0x0000000000007941 */ /* 0x000fea0003800000 */
.L_x_187:
[----:B-----5:R-:W-:Y:S01]  /*6e80*/  HADD2.F32 R15, -RZ, R16.H0_H0 ;  /* 0x20000010ff0f7230 */ /* 0x020fe20000004100 */
[----:B------:R-:W-:Y:S01]  /*6e90*/  ISETP.GT.AND P6, PT, R10, 0x9, PT ;  /* 0x000000090a00780c */ /* 0x000fe20003fc4270 */
[----:B------:R-:W-:Y:S03]  /*6ea0*/  BSSY B0, `(.L_x_189) ;  /* 0x000000e000007945 */ /* 0x000fe60003800000 */
[----:B------:R-:W-:-:S04]  /*6eb0*/  FMUL R15, R15, R14 ;  /* 0x0000000e0f0f7220 */ /* 0x000fc80000400000 */
[----:B------:R-:W-:-:S05]  /*6ec0*/  FFMA R15, R28, R11, R15 ;  /* 0x0000000b1c0f7223 */ /* 0x000fca000000000f */
[----:B------:R-:W-:-:S04]  /*6ed0*/  F2FP.F16.F32.PACK_AB R15, RZ, R15 ;  /* 0x0000000fff0f723e */ /* 0x000fc800000000ff */
[----:B-1-3--:R-:W-:Y:S02]  /*6ee0*/  PRMT R17, R15, 0x7610, R17 ;  /* 0x000076100f117816 */ /* 0x00afe40000000011 */
[----:B------:R-:W-:-:S03]  /*6ef0*/  PRMT R15, R16, 0x7610, R15 ;  /* 0x00007610100f7816 */ /* 0x000fc6000000000f */
        /* <DEDUP_REMOVED lines=8> */
.L_x_190:
[----:B------:R-:W-:Y:S05]  /*6f80*/  BSYNC B0 ;  /* 0x0000000000007941 */ /* 0x000fea0003800000 */
.L_x_189:
[----:B-1---5:R-:W-:Y:S01]  /*6f90*/  HADD2.F32 R13, -RZ, R15.H0_H0 ;  /* 0x2000000fff0d7230 */ /* 0x022fe20000004100 */
[----:B------:R-:W-:Y:S01]  /*6fa0*/  ISETP.GT.AND P6, PT, R10, 0x8, PT ;  /* 0x000000080a00780c */ /* 0x000fe20003fc4270 */
        /* <DEDUP_REMOVED lines=14> */
.L_x_192:
[----:B------:R-:W-:Y:S05]  /*7090*/  BSYNC B0 ;  /* 0x0000000000007941 */ /* 0x000fea0003800000 */
.L_x_191:
        /* <DEDUP_REMOVED lines=14> */
.L_x_194:
[----:B------:R-:W-:Y:S05]  /*7180*/  BSYNC B0 ;  /* 0x0000000000007941 */ /* 0x000fea0003800000 */
.L_x_193:
        /* <DEDUP_REMOVED lines=14> */
.L_x_196:
[----:B------:R-:W-:Y:S05]  /*7270*/  BSYNC B0 ;  /* 0x0000000000007941 */ /* 0x000fea0003800000 */
.L_x_195:
        /* <DEDUP_REMOVED lines=14> */
.L_x_198:
[----:B------:R-:W-:Y:S05]  /*7360*/  BSYNC B0 ;  /* 0x0000000000007941 */ /* 0x000fea0003800000 */
.L_x_197:
[----:B-1---5:R-:W-:Y:S01]  /*7370*/  HADD2.F32 R13, -RZ, R12.H0_H0 ;  /* 0x2000000cff0d7230 */ /* 0x022fe20000004100 */
[----:B------:R-:W-:Y:S01]  /*7380*/  ISETP.GT.AND P6, PT, R10, 0x10, PT ;  /* 0x000000100a00780c */ /* 0x000fe20003fc4270 */
        /* <DEDUP_REMOVED lines=13> */
.L_x_200:
[----:B------:R-:W-:Y:S05]  /*7460*/  BSYNC B0 ;  /* 0x0000000000007941 */ /* 0x000fea0003800000 */
.L_x_199:
        /* <DEDUP_REMOVED lines=14> */
.L_x_202:
[----:B------:R-:W-:Y:S05]  /*7550*/  BSYNC B0 ;  /* 0x0000000000007941 */ /* 0x000fea0003800000 */
.L_x_201:
        /* <DEDUP_REMOVED lines=14> */
.L_x_204:
[----:B------:R-:W-:Y:S05]  /*7640*/  BSYNC B0 ;  /* 0x0000000000007941 */ /* 0x000fea0003800000 */
.L_x_203:
        /* <DEDUP_REMOVED lines=14> */
.L_x_206:
[----:B------:R-:W-:Y:S05]  /*7730*/  BSYNC B0 ;  /* 0x0000000000007941 */ /* 0x000fea0003800000 */
.L_x_205:
        /* <DEDUP_REMOVED lines=15> */
.L_x_208:
[----:B------:R-:W-:Y:S05]  /*7830*/  BSYNC B0 ;  /* 0x0000000000007941 */ /* 0x000fea0003800000 */
.L_x_207:
        /* <DEDUP_REMOVED lines=14> */
.L_x_210:
[----:B------:R-:W-:Y:S05]  /*7920*/  BSYNC B0 ;  /* 0x0000000000007941 */ /* 0x000fea0003800000 */
.L_x_209:
        /* <DEDUP_REMOVED lines=15> */
.L_x_212:
[----:B------:R-:W-:Y:S05]  /*7a20*/  BSYNC B0 ;  /* 0x0000000000007941 */ /* 0x000fea0003800000 */
.L_x_211:
        /* <DEDUP_REMOVED lines=14> */
.L_x_214:
[----:B------:R-:W-:Y:S05]  /*7b10*/  BSYNC B0 ;  /* 0x0000000000007941 */ /* 0x000fea0003800000 */
.L_x_213:
[----:B-1---5:R-:W-:Y:S01]  /*7b20*/  HADD2.F32 R13, -RZ, R12.H0_H0 ;  /* 0x2000000cff0d7230 */ /* 0x022fe20000004100 */
[----:B------:R-:W-:Y:S01]  /*7b30*/  ISETP.GT.AND P6, PT, R10, 0x20, PT ;  /* 0x000000200a00780c */ /* 0x000fe20003fc4270 */
[----:B------:R-:W-:Y:S03]  /*7b40*/  BSSY B0, `(.L_x_215) ;  /* 0x000000a000007945 */ /* 0x000fe60003800000 */
[----:B------:R-:W-:-:S04]  /*7b50*/  FMUL R20, R13, R14 ;  /* 0x0000000e0d147220 */ /* 0x000fc80000400000 */
[----:B------:R-:W-:-:S05]  /*7b60*/  FFMA R20, R41, R11, R20 ;  /* 0x0000000b29147223 */ /* 0x000fca0000000014 */
[----:B------:R-:W-:-:S05]  /*7b70*/  F2FP.F16.F32.PACK_AB R20, RZ, R20 ;  /* 0x00000014ff14723e */ /* 0x000fca00000000ff */
[----:B------:R1:W-:Y:S01]  /*7b80*/  @P5 STG.E.U16 desc[UR12][R24.64], R20 ;  /* 0x0000001418005986 */ /* 0x0003e2000c10150c */
[----:B------:R-:W-:-:S13]  /*7b90*/  ISETP.GT.AND P5, PT, R0, 0xc8, P6 ;  /* 0x000000c80000780c */ /* 0x000fda00037a4270 */
[----:B-1----:R-:W-:Y:S05]  /*7ba0*/  @!P5 BRA `(.L_x_216) ;  /* 0x00000000000cd947 */ /* 0x002fea0003800000 */
[----:B------:R-:W-:-:S04]  /*7bb0*/  IADD3 R12, P6, R8, UR14, RZ ;  /* 0x0000000e080c7c10 */ /* 0x000fc8000ffde0ff */
[----:B------:R-:W-:-:S05]  /*7bc0*/  IADD3.X R13, R9, UR4, RZ, P6, !PT ;  /* 0x00000004090d7c10 */ /* 0x000fca000b7fe4ff */
[----:B------:R1:W5:Y:S04]  /*7bd0*/  LDG.E.LTC128B.U16 R12, desc[UR12][R12.64] ;  /* 0x0000000c0c0c7981 */ /* 0x000368000c1e1520 */
.L_x_216:
[----:B------:R-:W-:Y:S05]  /*7be0*/  BSYNC B0 ;  /* 0x0000000000007941 */ /* 0x000fea0003800000 */
.L_x_215:
        /* <DEDUP_REMOVED lines=12> */
.L_x_218:
[----:B------:R-:W-:Y:S05]  /*7cb0*/  BSYNC B0 ;  /* 0x0000000000007941 */ /* 0x000fea0003800000 */
.L_x_217:
        /* <DEDUP_REMOVED lines=15> */
.L_x_220:
[----:B------:R-:W-:Y:S05]  /*7db0*/  BSYNC B0 ;  /* 0x0000000000007941 */ /* 0x000fea0003800000 */
.L_x_219:
[----:B-1---5:R-:W-:Y:S01]  /*7dc0*/  HADD2.F32 R13, -RZ, R12.H0_H0 ;  /* 0x2000000cff0d7230 */ /* 0x022fe20000004100 */
        /* <DEDUP_REMOVED lines=12> */
.L_x_222:
[----:B------:R-:W-:Y:S05]  /*7e90*/  BSYNC B0 ;  /* 0x0000000000007941 */ /* 0x000fea0003800000 */
.L_x_221:
[----:B-1---5:R-:W-:Y:S01]  /*7ea0*/  HADD2.F32 R13, -RZ, R12.H0_H0 ;  /* 0x2000000cff0d7230 */ /* 0x022fe20000004100 */
[----:B------:R-:W-:Y:S01]  /*7eb0*/  ISETP.GT.AND P6, PT, R10, 0x28, PT ;  /* 0x000000280a00780c */ /* 0x000fe20003fc4270 */
[----:B------:R-:W-:Y:S03]  /*7ec0*/  BSSY B0, `(.L_x_223) ;  /* 0x000000c000007945 */ /* 0x000fe60003800000 */
[----:B------:R-:W-:Y:S01]  /*7ed0*/  FMUL R10, R13, R14 ;  /* 0x0000000e0d0a7220 */ /* 0x000fe20000400000 */
[----:B------:R-:W-:-:S03]  /*7ee0*/  ISETP.GT.AND P6, PT, R0, 0xc8, P6 ;  /* 0x000000c80000780c */ /* 0x000fc600037c4270 */
[----:B------:R-:W-:-:S05]  /*7ef0*/  FFMA R10, R45, R11, R10 ;  /* 0x0000000b2d0a7223 */ /* 0x000fca000000000a */
[----:B------:R-:W-:-:S04]  /*7f00*/  F2FP.F16.F32.PACK_AB R10, RZ, R10 ;  /* 0x0000000aff0a723e */ /* 0x000fc800000000ff */
[----:B------:R-:W-:Y:S02]  /*7f10*/  PRMT R13, R10, 0x7610, R13 ;  /* 0x000076100a0d7816 */ /* 0x000fe4000000000d */
[----:B------:R-:W-:-:S03]  /*7f20*/  PRMT R10, R12, 0x7610, R10 ;  /* 0x000076100c0a7816 */ /* 0x000fc6000000000a */
[----:B------:R1:W-:Y:S01]  /*7f30*/  @P5 STG.E.U16 desc[UR12][R18.64], R13 ;  /* 0x0000000d12005986 */ /* 0x0003e2000c10150c */
[----:B------:R-:W-:Y:S05]  /*7f40*/  @!P6 BRA `(.L_x_224) ;  /* 0x00000000000ce947 */ /* 0x000fea0003800000 */
[----:B------:R-:W-:-:S04]  /*7f50*/  IADD3 R12, P5, R8, UR10, RZ ;  /* 0x0000000a080c7c10 */ /* 0x000fc8000ffbe0ff */
[----:B-1----:R-:W-:-:S05]  /*7f60*/  IADD3.X R13, R9, UR4, RZ, P5, !PT ;  /* 0x00000004090d7c10 */ /* 0x002fca000affe4ff */
[----:B------:R3:W5:Y:S04]  /*7f70*/  LDG.E.LTC128B.U16 R10, desc[UR12][R12.64] ;  /* 0x0000000c0c0a7981 */ /* 0x000768000c1e1520 */
.L_x_224:
[----:B------:R-:W-:Y:S05]  /*7f80*/  BSYNC B0 ;  /* 0x0000000000007941 */ /* 0x000fea0003800000 */
.L_x_223:
[----:B-1-3-5:R-:W-:Y:S01]  /*7f90*/  HADD2.F32 R13, -RZ, R10.H0_H0 ;  /* 0x2000000aff0d7230 */ /* 0x02afe20000004100 */
[----:B------:R-:W-:Y:S01]  /*7fa0*/  IADD3 R12, P5, R6, R101, RZ ;  /* 0x00000065060c7210 */ /* 0x000fe20007fbe0ff */
[----:B------:R-:W-:Y:S01]  /*7fb0*/  BSSY B0, `(.L_x_225) ;  /* 0x000000b000007945 */ /* 0x000fe20003800000 */
[----:B------:R-:W-:Y:S02]  /*7fc0*/  ISETP.GT.AND P4, PT, R0, 0xc8, P4 ;  /* 0x000000c80000780c */ /* 0x000fe40002784270 */
[----:B------:R-:W-:-:S04]  /*7fd0*/  FMUL R13, R13, R14 ;  /* 0x0000000e0d0d7220 */ /* 0x000fc80000400000 */
[----:B------:R-:W-:-:S05]  /*7fe0*/  FFMA R13, R46, R11, R13 ;  /* 0x0000000b2e0d7223 */ /* 0x000fca000000000d */
[----:B------:R-:W-:Y:S01]  /*7ff0*/  F2FP.F16.F32.PACK_AB R15, RZ, R13 ;  /* 0x0000000dff0f723e */ /* 0x000fe200000000ff */
[----:B------:R-:W-:-:S05]  /*8000*/  IMAD.X R13, R7, 0x1, R21, P5 ;  /* 0x00000001070d7824 */ /* 0x000fca00028e0615 */
[----:B------:R1:W-:Y:S01]  /*8010*/  @P6 STG.E.U16 desc[UR12][R12.64], R15 ;  /* 0x0000000f0c006986 */ /* 0x0003e2000c10150c */
[----:B------:R-:W-:Y:S05]  /*8020*/  @!P4 BRA `(.L_x_226) ;  /* 0x00000000000cc947 */ /* 0x000fea0003800000 */
[----:B-1----:R-:W-:-:S04]  /*8030*/  IADD3 R12, P5, R8, UR9, RZ ;  /* 0x00000009080c7c10 */ /* 0x002fc8000ffbe0ff */
[----:B------:R-:W-:-:S05]  /*8040*/  IADD3.X R13, R9, UR4, RZ, P5, !PT ;  /* 0x00000004090d7c10 */ /* 0x000fca000affe4ff */
[----:B------:R3:W5:Y:S04]  /*8050*/  LDG.E.LTC128B.U16 R10, desc[UR12][R12.64] ;  /* 0x0000000c0c0a7981 */ /* 0x000768000c1e1520 */
.L_x_226:
[----:B------:R-:W-:Y:S05]  /*8060*/  BSYNC B0 ;  /* 0x0000000000007941 */ /* 0x000fea0003800000 */
.L_x_225:
[----:B-1-3-5:R-:W-:Y:S01]  /*8070*/  HADD2.F32 R13, -RZ, R10.H0_H0 ;  /* 0x2000000aff0d7230 */ /* 0x02afe20000004100 */
[----:B------:R-:W-:Y:S01]  /*8080*/  ISETP.GT.AND P5, PT, R0, 0xc0, P3 ;  /* 0x000000c00000780c */ /* 0x000fe20001fa4270 */
[----:B------:R-:W-:Y:S03]  /*8090*/  BSSY B0, `(.L_x_227) ;  /* 0x000000b000007945 */ /* 0x000fe60003800000 */
[----:B------:R-:W-:-:S04]  /*80a0*/  FMUL R12, R13, R14 ;  /* 0x0000000e0d0c7220 */ /* 0x000fc80000400000 */
[----:B------:R-:W-:Y:S01]  /*80b0*/  FFMA R47, R47, R11, R12 ;  /* 0x0000000b2f2f7223 */ /* 0x000fe2000000000c */
[----:B------:R-:W-:-:S04]  /*80c0*/  IADD3 R12, P6, R6, R103, RZ ;  /* 0x00000067060c7210 */ /* 0x000fc80007fde0ff */
[----:B------:R-:W-:Y:S01]  /*80d0*/  F2FP.F16.F32.PACK_AB R47, RZ, R47 ;  /* 0x0000002fff2f723e */ /* 0x000fe200000000ff */
[----:B------:R-:W-:-:S05]  /*80e0*/  IMAD.X R13, R7, 0x1, R21, P6 ;  /* 0x00000001070d7824 */ /* 0x000fca00030e0615 */
[----:B------:R1:W-:Y:S01]  /*80f0*/  @P4 STG.E.U16 desc[UR12][R12.64], R47 ;  /* 0x0000002f0c004986 */ /* 0x0003e2000c10150c */
[----:B------:R-:W-:Y:S05]  /*8100*/  @!P5 BRA `(.L_x_228) ;  /* 0x00000000000cd947 */ /* 0x000fea0003800000 */
[----:B-1----:R-:W-:-:S04]  /*8110*/  IADD3 R12, P4, R4, UR8, RZ ;  /* 0x00000008040c7c10 */ /* 0x002fc8000ff9e0ff */
[----:B------:R-:W-:-:S05]  /*8120*/  IADD3.X R13, R5, UR4, RZ, P4, !PT ;  /* 0x00000004050d7c10 */ /* 0x000fca000a7fe4ff */
[----:B------:R3:W5:Y:S04]  /*8130*/  LDG.E.LTC128B.U16 R10, desc[UR12][R12.64] ;  /* 0x0000000c0c0a7981 */ /* 0x000768000c1e1520 */
.L_x_228:
[----:B------:R-:W-:Y:S05]  /*8140*/  BSYNC B0 ;  /* 0x0000000000007941 */ /* 0x000fea0003800000 */
.L_x_227:
        /* <DEDUP_REMOVED lines=13> */
.L_x_230:
[----:B------:R-:W-:Y:S05]  /*8220*/  BSYNC B0 ;  /* 0x0000000000007941 */ /* 0x000fea0003800000 */
.L_x_229:
        /* <DEDUP_REMOVED lines=13> */
.L_x_232:
[----:B------:R-:W-:Y:S05]  /*8300*/  BSYNC B0 ;  /* 0x0000000000007941 */ /* 0x000fea0003800000 */
.L_x_231:
        /* <DEDUP_REMOVED lines=13> */
.L_x_234:
[----:B------:R-:W-:Y:S05]  /*83e0*/  BSYNC B0 ;  /* 0x0000000000007941 */ /* 0x000fea0003800000 */
.L_x_233:
        /* <DEDUP_REMOVED lines=13> */
.L_x_236:
[----:B------:R-:W-:Y:S05]  /*84c0*/  BSYNC B0 ;  /* 0x0000000000007941 */ /* 0x000fea0003800000 */
.L_x_235:
[----:B-1-3-5:R-:W-:Y:S01]  /*84d0*/  HADD2.F32 R13, -RZ, R10.H0_H0 ;  /* 0x2000000aff0d7230 */ /* 0x02afe20000004100 */
[----:B------:R-:W-:Y:S01]  /*84e0*/  IADD3 R12, P4, R2, R109, RZ ;  /* 0x0000006d020c7210 */ /* 0x000fe20007f9e0ff */
[----:B------:R-:W-:Y:S01]  /*84f0*/  BSSY B0, `(.L_x_237) ;  /* 0x000000b000007945 */ /* 0x000fe20003800000 */
[----:B------:R-:W-:Y:S02]  /*8500*/  ISETP.GT.AND P2, PT, R0, 0xc0, P0 ;  /* 0x000000c00000780c */ /* 0x000fe40000744270 */
[----:B------:R-:W-:-:S04]  /*8510*/  FMUL R13, R13, R14 ;  /* 0x0000000e0d0d7220 */ /* 0x000fc80000400000 */
[----:B------:R-:W-:-:S05]  /*8520*/  FFMA R13, R52, R11, R13 ;  /* 0x0000000b340d7223 */ /* 0x000fca000000000d */
[----:B------:R-:W-:Y:S01]  /*8530*/  F2FP.F16.F32.PACK_AB R15, RZ, R13 ;  /* 0x0000000dff0f723e */ /* 0x000fe200000000ff */
[----:B------:R-:W-:Y:S01]  /*8540*/  IMAD.X R13, R3, 0x1, R21, P4 ;  /* 0x00000001030d7824 */ /* 0x000fe200020e0615 */
[----:B--2---:R-:W-:-:S04]  /*8550*/  IADD3 R4, P4, R4, UR5, RZ ;  /* 0x0000000504047c10 */ /* 0x004fc8000ff9e0ff */
[----:B------:R1:W-:Y:S01]  /*8560*/  @P3 STG.E.U16 desc[UR12][R12.64], R15 ;  /* 0x0000000f0c003986 */ /* 0x0003e2000c10150c */
[----:B------:R-:W-:Y:S01]  /*8570*/  IADD3.X R5, R5, UR4, RZ, P4, !PT ;  /* 0x0000000405057c10 */ /* 0x000fe2000a7fe4ff */
[----:B------:R-:W-:Y:S07]  /*8580*/  @!P2 BRA `(.L_x_238) ;  /* 0x000000000004a947 */ /* 0x000fee0003800000 */
[----:B------:R2:W5:Y:S02]  /*8590*/  LDG.E.LTC128B.U16 R10, desc[UR12][R4.64] ;  /* 0x0000000c040a7981 */ /* 0x000564000c1e1520 */
.L_x_238:
[----:B------:R-:W-:Y:S05]  /*85a0*/  BSYNC B0 ;  /* 0x0000000000007941 */ /* 0x000fea0003800000 */
.L_x_237:
[----:B--2--5:R-:W-:Y:S01]  /*85b0*/  HADD2.F32 R5, -RZ, R10.H0_H0 ;  /* 0x2000000aff057230 */ /* 0x024fe20000004100 */
[----:B------:R-:W-:Y:S01]  /*85c0*/  IADD3 R2, P3, R2, R111, RZ ;  /* 0x0000006f02027210 */ /* 0x000fe20007f7e0ff */
[----:B------:R-:W-:Y:S01]  /*85d0*/  BSSY B0, `(.L_x_239) ;  /* 0x000000b000007945 */ /* 0x000fe20003800000 */
[----:B------:R-:W-:Y:S02]  /*85e0*/  ISETP.GT.AND P1, PT, R0, 0xc8, P1 ;  /* 0x000000c80000780c */ /* 0x000fe40000f24270 */
[----:B------:R-:W-:Y:S01]  /*85f0*/  FMUL R4, R5, R14 ;  /* 0x0000000e05047220 */ /* 0x000fe20000400000 */
[----:B------:R-:W-:-:S03]  /*8600*/  IMAD.X R3, R3, 0x1, R21, P3 ;  /* 0x0000000103037824 */ /* 0x000fc600018e0615 */
[----:B------:R-:W-:-:S05]  /*8610*/  FFMA R4, R53, R11, R4 ;  /* 0x0000000b35047223 */ /* 0x000fca0000000004 */
[----:B------:R-:W-:-:S05]  /*8620*/  F2FP.F16.F32.PACK_AB R4, RZ, R4 ;  /* 0x00000004ff04723e */ /* 0x000fca00000000ff */
[----:B------:R2:W-:Y:S01]  /*8630*/  @P2 STG.E.U16 desc[UR12][R2.64], R4 ;  /* 0x0000000402002986 */ /* 0x0005e2000c10150c */
[----:B------:R-:W-:Y:S05]  /*8640*/  @!P1 BRA `(.L_x_240) ;  /* 0x00000000000c9947 */ /* 0x000fea0003800000 */
[----:B--2---:R-:W-:-:S04]  /*8650*/  IADD3 R2, P2, R8, UR6, RZ ;  /* 0x0000000608027c10 */ /* 0x004fc8000ff5e0ff */
[----:B------:R-:W-:-:S05]  /*8660*/  IADD3.X R3, R9, UR4, RZ, P2, !PT ;  /* 0x0000000409037c10 */ /* 0x000fca00097fe4ff */
[----:B------:R3:W5:Y:S04]  /*8670*/  LDG.E.LTC128B.U16 R10, desc[UR12][R2.64] ;  /* 0x0000000c020a7981 */ /* 0x000768000c1e1520 */
.L_x_240:
[----:B------:R-:W-:Y:S05]  /*8680*/  BSYNC B0 ;  /* 0x0000000000007941 */ /* 0x000fea0003800000 */
.L_x_239:
[----:B--23-5:R-:W-:Y:S01]  /*8690*/  HADD2.F32 R3, -RZ, R10.H0_H0 ;  /* 0x2000000aff037230 */ /* 0x02cfe20000004100 */
[----:B------:R-:W-:Y:S01]  /*86a0*/  IADD3 R2, P2, R6, R109, RZ ;  /* 0x0000006d06027210 */ /* 0x000fe20007f5e0ff */
[----:B------:R-:W-:Y:S01]  /*86b0*/  BSSY B0, `(.L_x_241) ;  /* 0x000000c000007945 */ /* 0x000fe20003800000 */
[----:B------:R-:W-:Y:S02]  /*86c0*/  ISETP.GT.AND P0, PT, R0, 0xc8, P0 ;  /* 0x000000c80000780c */ /* 0x000fe40000704270 */
[----:B------:R-:W-:-:S04]  /*86d0*/  FMUL R3, R3, R14 ;  /* 0x0000000e03037220 */ /* 0x000fc80000400000 */
[----:B------:R-:W-:-:S05]  /*86e0*/  FFMA R3, R54, R11, R3 ;  /* 0x0000000b36037223 */ /* 0x000fca0000000003 */
[----:B------:R-:W-:Y:S01]  /*86f0*/  F2FP.F16.F32.PACK_AB R5, RZ, R3 ;  /* 0x00000003ff05723e */ /* 0x000fe200000000ff */
[----:B------:R-:W-:Y:S01]  /*8700*/  IMAD.X R3, R7, 0x1, R21, P2 ;  /* 0x0000000107037824 */ /* 0x000fe200010e0615 */
[----:B------:R-:W-:Y:S02]  /*8710*/  IADD3 R4, P2, R8, UR5, RZ ;  /* 0x0000000508047c10 */ /* 0x000fe4000ff5e0ff */
[----:B------:R-:W-:Y:S02]  /*8720*/  PRMT R0, R5, 0x7610, R0 ;  /* 0x0000761005007816 */ /* 0x000fe40000000000 */
[----:B------:R-:W-:-:S03]  /*8730*/  IADD3.X R5, R9, UR4, RZ, P2, !PT ;  /* 0x0000000409057c10 */ /* 0x000fc600097fe4ff */
[----:B------:R2:W-:Y:S01]  /*8740*/  @P1 STG.E.U16 desc[UR12][R2.64], R0 ;  /* 0x0000000002001986 */ /* 0x0005e2000c10150c */
[----:B------:R-:W-:Y:S05]  /*8750*/  @!P0 BRA `(.L_x_242) ;  /* 0x0000000000048947 */ /* 0x000fea0003800000 */
[----:B------:R3:W5:Y:S02]  /*8760*/  LDG.E.LTC128B.U16 R10, desc[UR12][R4.64] ;  /* 0x0000000c040a7981 */ /* 0x000764000c1e1520 */
.L_x_242:
[----:B------:R-:W-:Y:S05]  /*8770*/  BSYNC B0 ;  /* 0x0000000000007941 */ /* 0x000fea0003800000 */
.L_x_241:
[----:B--2--5:R-:W-:Y:S01]  /*8780*/  HADD2.F32 R3, -RZ, R10.H0_H0 ;  /* 0x2000000aff037230 */ /* 0x024fe20000004100 */
[----:B------:R-:W-:-:S04]  /*8790*/  IADD3 R2, P1, R6, R111, RZ ;  /* 0x0000006f06027210 */ /* 0x000fc80007f3e0ff */
[----:B------:R-:W-:-:S04]  /*87a0*/  FMUL R14, R3, R14 ;  /* 0x0000000e030e7220 */ /* 0x000fc80000400000 */
[----:B------:R-:W-:Y:S01]  /*87b0*/  FFMA R14, R55, R11, R14 ;  /* 0x0000000b370e7223 */ /* 0x000fe2000000000e */
[----:B------:R-:W-:Y:S06]  /*87c0*/  @!P0 EXIT ;  /* 0x000000000000894d */ /* 0x000fec0003800000 */
[----:B------:R-:W-:Y:S01]  /*87d0*/  F2FP.F16.F32.PACK_AB R14, RZ, R14 ;  /* 0x0000000eff0e723e */ /* 0x000fe200000000ff */
[----:B------:R-:W-:-:S05]  /*87e0*/  IMAD.X R3, R7, 0x1, R21, P1 ;  /* 0x0000000107037824 */ /* 0x000fca00008e0615 */
[----:B------:R-:W-:Y:S01]  /*87f0*/  STG.E.U16 desc[UR12][R2.64], R14 ;  /* 0x0000000e02007986 */ /* 0x000fe2000c10150c */
[----:B------:R-:W-:Y:S05]  /*8800*/  EXIT ;  /* 0x000000000000794d */ /* 0x000fea0003800000 */
.L_x_22:
[----:B------:R-:W-:Y:S01]  /*8810*/  ULDC.64 UR4, c[0x0][0x650] ;  /* 0x0001940000047ab9 */ /* 0x000fe20000000a00 */
[-C--:B------:R-:W-:Y:S01]  /*8820*/  FMUL R120, R120, R11.reuse ;  /* 0x0000000b78787220 */ /* 0x080fe20000400000 */
[----:B------:R-:W-:Y:S01]  /*8830*/  LEA R2, P1, R18, UR4, 0x1 ;  /* 0x0000000412027c11 */ /* 0x000fe2000f8208ff */
[-C--:B------:R-:W-:Y:S01]  /*8840*/  FMUL R121, R121, R11.reuse ;  /* 0x0000000b79797220 */ /* 0x080fe20000400000 */
[----:B------:R-:W-:Y:S01]  /*8850*/  ISETP.GT.AND P4, PT, R10, 0x1, PT ;  /* 0x000000010a00780c */ /* 0x000fe20003f84270 */
[-C--:B------:R-:W-:Y:S01]  /*8860*/  FMUL R122, R122, R11.reuse ;  /* 0x0000000b7a7a7220 */ /* 0x080fe20000400000 */
[----:B------:R-:W-:Y:S01]  /*8870*/  F2FP.F16.F32.PACK_AB R120, RZ, R120 ;  /* 0x00000078ff78723e */ /* 0x000fe200000000ff */
[-C--:B------:R-:W-:Y:S01]  /*8880*/  FMUL R123, R123, R11.reuse ;  /* 0x0000000b7b7b7220 */ /* 0x080fe20000400000 */
[----:B------:R-:W-:Y:S01]  /*8890*/  LEA.HI.X R3, R18, UR5, R21, 0x1, P1 ;  /* 0x0000000512037c11 */ /* 0x000fe200088f0c15 */
[-C--:B------:R-:W-:Y:S01]  /*88a0*/  FMUL R124, R124, R11.reuse ;  /* 0x0000000b7c7c7220 */ /* 0x080fe20000400000 */
[----:B------:R-:W-:Y:S01]  /*88b0*/  ISETP.GT.AND P2, PT, R10, RZ, PT ;  /* 0x000000ff0a00720c */ /* 0x000fe20003f44270 */
[-C--:B------:R-:W-:Y:S01]  /*88c0*/  FMUL R125, R125, R11.reuse ;  /* 0x0000000b7d7d7220 */ /* 0x080fe20000400000 */
[C---:B------:R-:W-:Y:S01]  /*88d0*/  ISETP.GT.AND P1, PT, R0.reuse, RZ, P4 ;  /* 0x000000ff0000720c */ /* 0x040fe20002724270 */
[----:B------:R-:W-:Y:S01]  /*88e0*/  @P0 STG.E.U16 desc[UR12][R2.64], R120 ;  /* 0x0000007802000986 */ /* 0x000fe2000c10150c */
[----:B------:R-:W-:Y:S01]  /*88f0*/  ISETP.GT.AND P2, PT, R0, 0x8, P2 ;  /* 0x000000080000780c */ /* 0x000fe20001744270 */
[-C--:B------:R-:W-:Y:S01]  /*8900*/  FMUL R126, R126, R11.reuse ;  /* 0x0000000b7e7e7220 */ /* 0x080fe20000400000 */
[----:B------:R-:W-:Y:S01]  /*8910*/  ISETP.GT.AND P0, PT, R0, 0x8, P4 ;  /* 0x000000080000780c */ /* 0x000fe20002704270 */
[-C--:B------:R-:W-:Y:S01]  /*8920*/  FMUL R127, R127, R11.reuse ;  /* 0x0000000b7f7f7220 */ /* 0x080fe20000400000 */
[----:B------:R-:W-:Y:S01]  /*8930*/  SHF.L.U64.HI R15, R16, 0x1, R15 ;  /* 0x00000001100f7819 */ /* 0x000fe2000001020f */
[-C--:B------:R-:W-:Y:S01]  /*8940*/  FMUL R128, R128, R11.reuse ;  /* 0x0000000b80807220 */ /* 0x080fe20000400000 */
[----:B------:R-:W-:Y:S01]  /*8950*/  LEA R4, P3, R16, R2, 0x1 ;  /* 0x0000000210047211 */ /* 0x000fe200078608ff */
[----:B------:R-:W-:Y:S01]  /*8960*/  FMUL R129, R129, R11 ;  /* 0x0000000b81817220 */ /* 0x000fe20000400000 */
[----:B------:R-:W-:Y:S01]  /*8970*/  F2FP.F16.F32.PACK_AB R121, RZ, R121 ;  /* 0x00000079ff79723e */ /* 0x000fe200000000ff */
[----:B------:R-:W-:Y:S01]  /*8980*/  FMUL R130, R130, R11 ;  /* 0x0000000b82827220 */ /* 0x000fe20000400000 */
[----:B------:R-:W-:Y:S01]  /*8990*/  F2FP.F16.F32.PACK_AB R122, RZ, R122 ;  /* 0x0000007aff7a723e */ /* 0x000fe200000000ff */
[----:B------:R-:W-:Y:S01]  /*89a0*/  IMAD.X R5, R15, 0x1, R3, P3 ;  /* 0x000000010f057824 */ /* 0x000fe200018e0603 */
[----:B------:R-:W-:Y:S01]  /*89b0*/  F2FP.F16.F32.PACK_AB R123, RZ, R123 ;  /* 0x0000007bff7b723e */ /* 0x000fe200000000ff */
[----:B------:R-:W-:Y:S01]  /*89c0*/  @P1 STG.E.U16 desc[UR12][R2.64+0x2], R121 ;  /* 0x0000027902001986 */ /* 0x000fe2000c10150c */
[C---:B------:R-:W-:Y:S01]  /*89d0*/  ISETP.GT.AND P5, PT, R10.reuse, 0x8, PT ;  /* 0x000000080a00780c */ /* 0x040fe20003fa4270 */
[-C--:B------:R-:W-:Y:S01]  /*89e0*/  FMUL R131, R131, R11.reuse ;  /* 0x0000000b83837220 */ /* 0x080fe20000400000 */
[----:B------:R-:W-:Y:S01]  /*89f0*/  ISETP.GT.AND P4, PT, R10, 0x9, PT ;  /* 0x000000090a00780c */ /* 0x000fe20003f84270 */
[----:B------:R-:W-:Y:S01]  /*8a00*/  @P2 STG.E.U16 desc[UR12][R4.64], R122 ;  /* 0x0000007a04002986 */ /* 0x000fe2000c10150c */
[----:B------:R-:W-:Y:S01]  /*8a10*/  ISETP.GT.AND P1, PT, R0, RZ, P5 ;  /* 0x000000ff0000720c */ /* 0x000fe20002f24270 */
[----:B------:R-:W-:Y:S01]  /*8a20*/  IMAD.SHL.U32 R9, R12, 0x80, RZ ;  /* 0x000000800c097824 */ /* 0x000fe200078e00ff */
[C---:B------:R-:W-:Y:S01]  /*8a30*/  ISETP.GT.AND P2, PT, R0.reuse, RZ, P4 ;  /* 0x000000ff0000720c */ /* 0x040fe20002744270 */
[----:B------:R-:W-:Y:S01]  /*8a40*/  @P0 STG.E.U16 desc[UR12][R4.64+0x2], R123 ;  /* 0x0000027b04000986 */ /* 0x000fe2000c10150c */
[----:B------:R-:W-:Y:S01]  /*8a50*/  ISETP.GT.AND P0, PT, R0, 0x8, P5 ;  /* 0x000000080000780c */ /* 0x000fe20002f04270 */
[-C--:B------:R-:W-:Y:S01]  /*8a60*/  FMUL R132, R132, R11.reuse ;  /* 0x0000000b84847220 */ /* 0x080fe20000400000 */
[----:B------:R-:W-:Y:S01]  /*8a70*/  F2FP.F16.F32.PACK_AB R124, RZ, R124 ;  /* 0x0000007cff7c723e */ /* 0x000fe200000000ff */
[----:B------:R-:W-:Y:S01]  /*8a80*/  FMUL R133, R133, R11 ;  /* 0x0000000b85857220 */ /* 0x000fe20000400000 */
[----:B------:R-:W-:Y:S01]  /*8a90*/  F2FP.F16.F32.PACK_AB R125, RZ, R125 ;  /* 0x0000007dff7d723e */ /* 0x000fe200000000ff */
[-C--:B------:R-:W-:Y:S01]  /*8aa0*/  FMUL R134, R134, R11.reuse ;  /* 0x0000000b86867220 */ /* 0x080fe20000400000 */
[----:B------:R-:W-:Y:S01]  /*8ab0*/  F2FP.F16.F32.PACK_AB R126, RZ, R126 ;  /* 0x0000007eff7e723e */ /* 0x000fe200000000ff */
[-C--:B------:R-:W-:Y:S01]  /*8ac0*/  FMUL R135, R135, R11.reuse ;  /* 0x0000000b87877220 */ /* 0x080fe20000400000 */
[----:B------:R-:W-:Y:S01]  /*8ad0*/  ISETP.GT.AND P3, PT, R10, 0x10, PT ;  /* 0x000000100a00780c */ /* 0x000fe20003f64270 */
[----:B------:R-:W-:Y:S01]  /*8ae0*/  @P1 STG.E.U16 desc[UR12][R2.64+0x10], R124 ;  /* 0x0000107c02001986 */ /* 0x000fe2000c10150c */
[----:B------:R-:W-:Y:S01]  /*8af0*/  ISETP.GT.AND P1, PT, R0, 0x8, P4 ;  /* 0x000000080000780c */ /* 0x000fe20002724270 */
[----:B------:R-:W-:Y:S01]  /*8b00*/  FMUL R136, R136, R11 ;  /* 0x0000000b88887220 */ /* 0x000fe20000400000 */
[----:B------:R-:W-:Y:S01]  /*8b10*/  F2FP.F16.F32.PACK_AB R127, RZ, R127 ;  /* 0x0000007fff7f723e */ /* 0x000fe200000000ff */
[----:B------:R-:W-:Y:S01]  /*8b20*/  @P2 STG.E.U16 desc[UR12][R2.64+0x12], R125 ;  /* 0x0000127d02002986 */ /* 0x000fe2000c10150c */
[----:B------:R-:W-:Y:S01]  /*8b30*/  F2FP.F16.F32.PACK_AB R128, RZ, R128 ;  /* 0x00000080ff80723e */ /* 0x000fe200000000ff */
[-C--:B------:R-:W-:Y:S01]  /*8b40*/  FMUL R137, R137, R11.reuse ;  /* 0x0000000b89897220 */ /* 0x080fe20000400000 */
[----:B------:R-:W-:Y:S01]  /*8b50*/  ISETP.GT.AND P2, PT, R10, 0x11, PT ;  /* 0x000000110a00780c */ /* 0x000fe20003f44270 */
[----:B------:R-:W-:Y:S01]  /*8b60*/  @P0 STG.E.U16 desc[UR12][R4.64+0x10], R126 ;  /* 0x0000107e04000986 */ /* 0x000fe2000c10150c */
[----:B------:R-:W-:Y:S01]  /*8b70*/  ISETP.GT.AND P0, PT, R0, RZ, P3 ;  /* 0x000000ff0000720c */ /* 0x000fe20001f04270 */
[----:B------:R-:W-:Y:S01]  /*8b80*/  FMUL R138, R138, R11 ;  /* 0x0000000b8a8a7220 */ /* 0x000fe20000400000 */
[----:B------:R-:W-:Y:S01]  /*8b90*/  F2FP.F16.F32.PACK_AB R129, RZ, R129 ;  /* 0x00000081ff81723e */ /* 0x000fe200000000ff */
[----:B------:R-:W-:Y:S01]  /*8ba0*/  FMUL R139, R139, R11 ;  /* 0x0000000b8b8b7220 */ /* 0x000fe20000400000 */
[----:B------:R-:W-:Y:S01]  /*8bb0*/  F2FP.F16.F32.PACK_AB R130, RZ, R130 ;  /* 0x00000082ff82723e */ /* 0x000fe200000000ff */
[----:B------:R-:W-:Y:S01]  /*8bc0*/  @P1 STG.E.U16 desc[UR12][R4.64+0x12], R127 ;  /* 0x0000127f04001986 */ /* 0x000fe2000c10150c */
[----:B------:R-:W-:Y:S01]  /*8bd0*/  F2FP.F16.F32.PACK_AB R131, RZ, R131 ;  /* 0x00000083ff83723e */ /* 0x000fe200000000ff */
[-C--:B------:R-:W-:Y:S01]  /*8be0*/  FMUL R140, R140, R11.reuse ;  /* 0x0000000b8c8c7220 */ /* 0x080fe20000400000 */
[----:B------:R-:W-:Y:S01]  /*8bf0*/  SHF.L.U64.HI R13, R12, 0x7, R13 ;  /* 0x000000070c0d7819 */ /* 0x000fe2000001020d */
[-C--:B------:R-:W-:Y:S01]  /*8c00*/  FMUL R141, R141, R11.reuse ;  /* 0x0000000b8d8d7220 */ /* 0x080fe20000400000 */
[----:B------:R-:W-:Y:S01]  /*8c10*/  LOP3.LUT R15, R9, 0x2, RZ, 0xfc, !PT ;  /* 0x00000002090f7812 */ /* 0x000fe200078efcff */
[-C--:B------:R-:W-:Y:S01]  /*8c20*/  FMUL R142, R142, R11.reuse ;  /* 0x0000000b8e8e7220 */ /* 0x080fe20000400000 */
[----:B------:R-:W-:Y:S01]  /*8c30*/  F2FP.F16.F32.PACK_AB R132, RZ, R132 ;  /* 0x00000084ff84723e */ /* 0x000fe200000000ff */
[----:B------:R0:W-:Y:S01]  /*8c40*/  @P0 STG.E.U16 desc[UR12][R2.64+0x20], R128 ;  /* 0x0000208002000986 */ /* 0x0001e2000c10150c */
[----:B------:R-:W-:Y:S01]  /*8c50*/  ISETP.GT.AND P0, PT, R0, RZ, P2 ;  /* 0x000000ff0000720c */ /* 0x000fe20001704270 */
[-C--:B------:R-:W-:Y:S01]  /*8c60*/  FMUL R143, R143, R11.reuse ;  /* 0x0000000b8f8f7220 */ /* 0x080fe20000400000 */
[----:B------:R-:W-:Y:S01]  /*8c70*/  ISETP.GT.AND P1, PT, R10, 0x19, PT ;  /* 0x000000190a00780c */ /* 0x000fe20003f24270 */
[----:B------:R-:W-:Y:S01]  /*8c80*/  FMUL R144, R144, R11 ;  /* 0x0000000b90907220 */ /* 0x000fe20000400000 */
[----:B------:R-:W-:Y:S01]  /*8c90*/  F2FP.F16.F32.PACK_AB R133, RZ, R133 ;  /* 0x00000085ff85723e */ /* 0x000fe200000000ff */
[-C--:B------:R-:W-:Y:S01]  /*8ca0*/  FMUL R145, R145, R11.reuse ;  /* 0x0000000b91917220 */ /* 0x080fe20000400000 */
[----:B------:R-:W-:Y:S01]  /*8cb0*/  F2FP.F16.F32.PACK_AB R134, RZ, R134 ;  /* 0x00000086ff86723e */ /* 0x000fe200000000ff */
[----:B------:R-:W-:Y:S01]  /*8cc0*/  FMUL R146, R146, R11 ;  /* 0x0000000b92927220 */ /* 0x000fe20000400000 */
[----:B------:R-:W-:Y:S01]  /*8cd0*/  F2FP.F16.F32.PACK_AB R135, RZ, R135 ;  /* 0x00000087ff87723e */ /* 0x000fe200000000ff */
[-C--:B------:R-:W-:Y:S01]  /*8ce0*/  FMUL R147, R147, R11.reuse ;  /* 0x0000000b93937220 */ /* 0x080fe20000400000 */
[----:B------:R-:W-:Y:S01]  /*8cf0*/  F2FP.F16.F32.PACK_AB R136, RZ, R136 ;  /* 0x00000088ff88723e */ /* 0x000fe200000000ff */
[----:B------:R-:W-:Y:S01]  /*8d00*/  FMUL R148, R148, R11 ;  /* 0x0000000b94947220 */ /* 0x000fe20000400000 */
[----:B------:R-:W-:Y:S01]  /*8d10*/  F2FP.F16.F32.PACK_AB R137, RZ, R137 ;  /* 0x00000089ff89723e */ /* 0x000fe200000000ff */
[----:B------:R1:W-:Y:S01]  /*8d20*/  @P0 STG.E.U16 desc[UR12][R2.64+0x22], R129 ;  /* 0x0000228102000986 */ /* 0x0003e2000c10150c */
[----:B------:R-:W-:Y:S01]  /*8d30*/  ISETP.GT.AND P0, PT, R0, 0x8, P3 ;  /* 0x000000080000780c */ /* 0x000fe20001f04270 */
[-C--:B------:R-:W-:Y:S01]  /*8d40*/  FMUL R149, R149, R11.reuse ;  /* 0x0000000b95957220 */ /* 0x080fe20000400000 */
[----:B------:R-:W-:Y:S01]  /*8d50*/  F2FP.F16.F32.PACK_AB R138, RZ, R138 ;  /* 0x0000008aff8a723e */ /* 0x000fe200000000ff */
[----:B------:R-:W-:Y:S01]  /*8d60*/  FMUL R150, R150, R11 ;  /* 0x0000000b96967220 */ /* 0x000fe20000400000 */
[----:B------:R-:W-:Y:S01]  /*8d70*/  F2FP.F16.F32.PACK_AB R139, RZ, R139 ;  /* 0x0000008bff8b723e */ /* 0x000fe200000000ff */
[-C--:B------:R-:W-:Y:S01]  /*8d80*/  FMUL R151, R151, R11.reuse ;  /* 0x0000000b97977220 */ /* 0x080fe20000400000 */
[----:B------:R-:W-:Y:S01]  /*8d90*/  ISETP.GT.AND P5, PT, R10, 0x28, PT ;  /* 0x000000280a00780c */ /* 0x000fe20003fa4270 */
[-C--:B------:R-:W-:Y:S01]  /*8da0*/  FMUL R88, R88, R11.reuse ;  /* 0x0000000b58587220 */ /* 0x080fe20000400000 */
[----:B------:R-:W-:Y:S01]  /*8db0*/  F2FP.F16.F32.PACK_AB R140, RZ, R140 ;  /* 0x0000008cff8c723e */ /* 0x000fe200000000ff */
[-C--:B------:R-:W-:Y:S01]  /*8dc0*/  FMUL R89, R89, R11.reuse ;  /* 0x0000000b59597220 */ /* 0x080fe20000400000 */
[----:B------:R-:W-:Y:S01]  /*8dd0*/  ISETP.GT.AND P4, PT, R10, 0x29, PT ;  /* 0x000000290a00780c */ /* 0x000fe20003f84270 */
[----:B------:R-:W-:Y:S01]  /*8de0*/  FMUL R90, R90, R11 ;  /* 0x0000000b5a5a7220 */ /* 0x000fe20000400000 */
[----:B------:R-:W-:Y:S01]  /*8df0*/  F2FP.F16.F32.PACK_AB R141, RZ, R141 ;  /* 0x0000008dff8d723e */ /* 0x000fe200000000ff */
[----:B------:R-:W-:Y:S01]  /*8e00*/  @P0 STG.E.U16 desc[UR12][R4.64+0x20], R130 ;  /* 0x0000208204000986 */ /* 0x000fe2000c10150c */
[----:B------:R-:W-:Y:S01]  /*8e10*/  ISETP.GT.AND P0, PT, R0, 0x8, P2 ;  /* 0x000000080000780c */ /* 0x000fe20001704270 */
[-C--:B------:R-:W-:Y:S01]  /*8e20*/  FMUL R91, R91, R11.reuse ;  /* 0x0000000b5b5b7220 */ /* 0x080fe20000400000 */
[----:B------:R-:W-:Y:S01]  /*8e30*/  ISETP.GT.AND P2, PT, R10, 0x18, PT ;  /* 0x000000180a00780c */ /* 0x000fe20003f44270 */
        /* <DEDUP_REMOVED lines=8> */
[----:B------:R-:W-:Y:S01]  /*8ec0*/  FMUL R96, R96, R11 ;  /* 0x0000000b60607220 */ /* 0x000fe20000400000 */
[----:B------:R-:W-:Y:S01]  /*8ed0*/  F2FP.F16.F32.PACK_AB R145, RZ, R145 ;  /* 0x00000091ff91723e */ /* 0x000fe200000000ff */
[----:B------:R-:W-:Y:S01]  /*8ee0*/  @P0 STG.E.U16 desc[UR12][R4.64+0x22], R131 ;  /* 0x0000228304000986 */ /* 0x000fe2000c10150c */
[----:B------:R-:W-:Y:S01]  /*8ef0*/  IADD3 R6, P0, R9, R2, RZ ;  /* 0x0000000209067210 */ /* 0x000fe20007f1e0ff */
[-C--:B------:R-:W-:Y:S01]  /*8f00*/  FMUL R97, R97, R11.reuse ;  /* 0x0000000b61617220 */ /* 0x080fe20000400000 */
[----:B------:R-:W-:Y:S01]  /*8f10*/  F2FP.F16.F32.PACK_AB R146, RZ, R146 ;  /* 0x00000092ff92723e */ /* 0x000fe200000000ff */
[----:B------:R-:W-:Y:S01]  /*8f20*/  FMUL R98, R98, R11 ;  /* 0x0000000b62627220 */ /* 0x000fe20000400000 */
[----:B------:R-:W-:Y:S01]  /*8f30*/  F2FP.F16.F32.PACK_AB R147, RZ, R147 ;  /* 0x00000093ff93723e */ /* 0x000fe200000000ff */
[--C-:B------:R-:W-:Y:S01]  /*8f40*/  IMAD.X R7, R13, 0x1, R3.reuse, P0 ;  /* 0x000000010d077824 */ /* 0x100fe200000e0603 */
[----:B------:R-:W-:Y:S01]  /*8f50*/  IADD3 R18, P0, R15, R2, RZ ;  /* 0x000000020f127210 */ /* 0x000fe20007f1e0ff */
[-C--:B------:R-:W-:Y:S01]  /*8f60*/  FMUL R99, R99, R11.reuse ;  /* 0x0000000b63637220 */ /* 0x080fe20000400000 */
[----:B------:R-:W-:Y:S01]  /*8f70*/  F2FP.F16.F32.PACK_AB R148, RZ, R148 ;  /* 0x00000094ff94723e */ /* 0x000fe200000000ff */
[----:B------:R-:W-:Y:S01]  /*8f80*/  FMUL R100, R100, R11 ;  /* 0x0000000b64647220 */ /* 0x000fe20000400000 */
[----:B------:R-:W-:Y:S01]  /*8f90*/  F2FP.F16.F32.PACK_AB R149, RZ, R149 ;  /* 0x00000095ff95723e */ /* 0x000fe200000000ff */
[----:B------:R-:W-:Y:S01]  /*8fa0*/  IMAD.X R19, R13, 0x1, R3, P0 ;  /* 0x000000010d137824 */ /* 0x000fe200000e0603 */
[----:B------:R-:W-:Y:S01]  /*8fb0*/  ISETP.GT.AND P0, PT, R0, RZ, P2 ;  /* 0x000000ff0000720c */ /* 0x000fe20001704270 */
[-C--:B------:R-:W-:Y:S01]  /*8fc0*/  FMUL R101, R101, R11.reuse ;  /* 0x0000000b65657220 */ /* 0x080fe20000400000 */
[----:B------:R-:W-:Y:S01]  /*8fd0*/  F2FP.F16.F32.PACK_AB R150, RZ, R150 ;  /* 0x00000096ff96723e */ /* 0x000fe200000000ff */
[----:B------:R-:W-:Y:S01]  /*8fe0*/  FMUL R102, R102, R11 ;  /* 0x0000000b66667220 */ /* 0x000fe20000400000 */
[----:B------:R-:W-:Y:S01]  /*8ff0*/  F2FP.F16.F32.PACK_AB R151, RZ, R151 ;  /* 0x00000097ff97723e */ /* 0x000fe200000000ff */
[-C--:B------:R-:W-:Y:S01]  /*9000*/  FMUL R103, R103, R11.reuse ;  /* 0x0000000b67677220 */ /* 0x080fe20000400000 */
[----:B------:R-:W-:Y:S01]  /*9010*/  LOP3.LUT R21, R9, 0x10, RZ, 0xfc, !PT ;  /* 0x0000001009157812 */ /* 0x000fe200078efcff */
[-C--:B------:R-:W-:Y:S01]  /*9020*/  FMUL R104, R104, R11.reuse ;  /* 0x0000000b68687220 */ /* 0x080fe20000400000 */
[----:B------:R-:W-:Y:S01]  /*9030*/  F2FP.F16.F32.PACK_AB R88, RZ, R88 ;  /* 0x00000058ff58723e */ /* 0x000fe200000000ff */
[-C--:B------:R-:W-:Y:S01]  /*9040*/  FMUL R105, R105, R11.reuse ;  /* 0x0000000b69697220 */ /* 0x080fe20000400000 */
[----:B------:R-:W-:Y:S01]  /*9050*/  LOP3.LUT R23, R9, 0x12, RZ, 0xfc, !PT ;  /* 0x0000001209177812 */ /* 0x000fe200078efcff */
[----:B------:R-:W-:Y:S01]  /*9060*/  FMUL R106, R106, R11 ;  /* 0x0000000b6a6a7220 */ /* 0x000fe20000400000 */
[----:B------:R-:W-:Y:S01]  /*9070*/  F2FP.F16.F32.PACK_AB R89, RZ, R89 ;  /* 0x00000059ff59723e */ /* 0x000fe200000000ff */
[----:B------:R-:W-:Y:S01]  /*9080*/  @P0 STG.E.U16 desc[UR12][R2.64+0x30], R132 ;  /* 0x0000308402000986 */ /* 0x000fe2000c10150c */
[----:B------:R-:W-:Y:S01]  /*9090*/  ISETP.GT.AND P0, PT, R0, RZ, P1 ;  /* 0x000000ff0000720c */ /* 0x000fe20000f04270 */
        /* <DEDUP_REMOVED lines=8> */
[-C--:B------:R-:W-:Y:S01]  /*9120*/  FMUL R111, R111, R11.reuse ;  /* 0x0000000b6f6f7220 */ /* 0x080fe20000400000 */
[----:B------:R-:W-:Y:S01]  /*9130*/  PRMT R8, R92, 0x7610, R8 ;  /* 0x000076105c087816 */ /* 0x000fe20000000008 */
[-C--:B------:R-:W-:Y:S01]  /*9140*/  FMUL R112, R112, R11.reuse ;  /* 0x0000000b70707220 */ /* 0x080fe20000400000 */
[----:B------:R-:W-:Y:S01]  /*9150*/  F2FP.F16.F32.PACK_AB R94, RZ, R94 ;  /* 0x0000005eff5e723e */ /* 0x000fe200000000ff */
[----:B------:R-:W-:Y:S01]  /*9160*/  @P0 STG.E.U16 desc[UR12][R2.64+0x32], R133 ;  /* 0x0000328502000986 */ /* 0x000fe2000c10150c */
[----:B------:R-:W-:Y:S01]  /*9170*/  ISETP.GT.AND P0, PT, R0, 0x8, P2 ;  /* 0x000000080000780c */ /* 0x000fe20001704270 */
        /* <DEDUP_REMOVED lines=26> */
[----:B------:R-:W-:Y:S01]  /*9320*/  @P0 STG.E.U16 desc[UR12][R4.64+0x32], R135 ;  /* 0x0000328704000986 */ /* 0x000fe2000c10150c */
[----:B------:R-:W-:Y:S01]  /*9330*/  ISETP.GT.AND P0, PT, R0, RZ, P2 ;  /* 0x000000ff0000720c */ /* 0x000fe20001704270 */
        /* <DEDUP_REMOVED lines=135> */
[----:B------:R-:W-:-:S02]  /*9bb0*/  F2FP.F16.F32.PACK_AB R33, RZ, R33 ;  /* 0x00000021ff21723e */ /* 0x000fc400000000ff */
[----:B------:R-:W-:Y:S01]  /*9bc0*/  F2FP.F16.F32.PACK_AB R34, RZ, R34 ;  /* 0x00000022ff22723e */ /* 0x000fe200000000ff */
[----:B------:R-:W-:Y:S01]  /*9bd0*/  @P0 STG.E.U16 desc[UR12][R2.64+0x62], R145 ;  /* 0x0000629102000986 */ /* 0x000fe2000c10150c */
[----:B------:R-:W-:Y:S02]  /*9be0*/  ISETP.GT.AND P0, PT, R0, 0x8, P3 ;  /* 0x000000080000780c */ /* 0x000fe40001f04270 */
[----:B------:R-:W-:Y:S02]  /*9bf0*/  F2FP.F16.F32.PACK_AB R35, RZ, R35 ;  /* 0x00000023ff23723e */ /* 0x000fe400000000ff */
[----:B------:R-:W-:Y:S02]  /*9c00*/  F2FP.F16.F32.PACK_AB R36, RZ, R36 ;  /* 0x00000024ff24723e */ /* 0x000fe400000000ff */
[----:B------:R-:W-:Y:S02]  /*9c10*/  F2FP.F16.F32.PACK_AB R37, RZ, R37 ;  /* 0x00000025ff25723e */ /* 0x000fe400000000ff */
[----:B------:R-:W-:-:S02]  /*9c20*/  F2FP.F16.F32.PACK_AB R38, RZ, R38 ;  /* 0x00000026ff26723e */ /* 0x000fc400000000ff */
[----:B------:R-:W-:Y:S02]  /*9c30*/  F2FP.F16.F32.PACK_AB R39, RZ, R39 ;  /* 0x00000027ff27723e */ /* 0x000fe400000000ff */
[----:B------:R-:W-:Y:S01]  /*9c40*/  F2FP.F16.F32.PACK_AB R40, RZ, R40 ;  /* 0x00000028ff28723e */ /* 0x000fe200000000ff */
[----:B------:R-:W-:Y:S01]  /*9c50*/  @P0 STG.E.U16 desc[UR12][R4.64+0x60], R146 ;  /* 0x0000609204000986 */ /* 0x000fe2000c10150c */
[----:B------:R-:W-:Y:S02]  /*9c60*/  ISETP.GT.AND P0, PT, R0, 0x8, P1 ;  /* 0x000000080000780c */ /* 0x000fe40000f04270 */
[----:B------:R-:W-:Y:S02]  /*9c70*/  F2FP.F16.F32.PACK_AB R41, RZ, R41 ;  /* 0x00000029ff29723e */ /* 0x000fe400000000ff */
[----:B------:R-:W-:Y:S02]  /*9c80*/  F2FP.F16.F32.PACK_AB R42, RZ, R42 ;  /* 0x0000002aff2a723e */ /* 0x000fe400000000ff */
[----:B------:R-:W-:-:S02]  /*9c90*/  F2FP.F16.F32.PACK_AB R43, RZ, R43 ;  /* 0x0000002bff2b723e */ /* 0x000fc400000000ff */
[----:B------:R-:W-:Y:S02]  /*9ca0*/  F2FP.F16.F32.PACK_AB R44, RZ, R44 ;  /* 0x0000002cff2c723e */ /* 0x000fe400000000ff */
[----:B------:R-:W-:Y:S02]  /*9cb0*/  F2FP.F16.F32.PACK_AB R45, RZ, R45 ;  /* 0x0000002dff2d723e */ /* 0x000fe400000000ff */
[----:B------:R-:W-:Y:S01]  /*9cc0*/  F2FP.F16.F32.PACK_AB R46, RZ, R46 ;  /* 0x0000002eff2e723e */ /* 0x000fe200000000ff */
[----:B------:R-:W-:Y:S01]  /*9cd0*/  @P0 STG.E.U16 desc[UR12][R4.64+0x62], R147 ;  /* 0x0000629304000986 */ /* 0x000fe2000c10150c */
[----:B------:R-:W-:Y:S02]  /*9ce0*/  ISETP.GT.AND P0, PT, R0, RZ, P2 ;  /* 0x000000ff0000720c */ /* 0x000fe40001704270 */
[----:B------:R-:W-:Y:S02]  /*9cf0*/  F2FP.F16.F32.PACK_AB R47, RZ, R47 ;  /* 0x0000002fff2f723e */ /* 0x000fe400000000ff */
[----:B------:R-:W-:-:S02]  /*9d00*/  F2FP.F16.F32.PACK_AB R48, RZ, R48 ;  /* 0x00000030ff30723e */ /* 0x000fc400000000ff */
[----:B------:R-:W-:Y:S02]  /*9d10*/  F2FP.F16.F32.PACK_AB R49, RZ, R49 ;  /* 0x00000031ff31723e */ /* 0x000fe400000000ff */
[----:B------:R-:W-:Y:S02]  /*9d20*/  F2FP.F16.F32.PACK_AB R50, RZ, R50 ;  /* 0x00000032ff32723e */ /* 0x000fe400000000ff */
[----:B------:R-:W-:Y:S02]  /*9d30*/  F2FP.F16.F32.PACK_AB R51, RZ, R51 ;  /* 0x00000033ff33723e */ /* 0x000fe400000000ff */
[----:B------:R-:W-:Y:S01]  /*9d40*/  F2FP.F16.F32.PACK_AB R52, RZ, R52 ;  /* 0x00000034ff34723e */ /* 0x000fe200000000ff */
[----:B------:R-:W-:Y:S01]  /*9d50*/  @P0 STG.E.U16 desc[UR12][R2.64+0x70], R148 ;  /* 0x0000709402000986 */ /* 0x000fe2000c10150c */
[----:B------:R-:W-:Y:S02]  /*9d60*/  ISETP.GT.AND P0, PT, R10, 0x39, PT ;  /* 0x000000390a00780c */ /* 0x000fe40003f04270 */
[----:B------:R-:W-:-:S02]  /*9d70*/  F2FP.F16.F32.PACK_AB R53, RZ, R53 ;  /* 0x00000035ff35723e */ /* 0x000fc400000000ff */
[----:B------:R-:W-:Y:S02]  /*9d80*/  ISETP.GT.AND P6, PT, R0, RZ, P0 ;  /* 0x000000ff0000720c */ /* 0x000fe400007c4270 */
[----:B------:R-:W-:-:S11]  /*9d90*/  F2FP.F16.F32.PACK_AB R54, RZ, R54 ;  /* 0x00000036ff36723e */ /* 0x000fd600000000ff */
[----:B------:R-:W-:Y:S01]  /*9da0*/  @P6 STG.E.U16 desc[UR12][R2.64+0x72], R149 ;  /* 0x0000729502006986 */ /* 0x000fe2000c10150c */
[----:B------:R-:W-:-:S13]  /*9db0*/  ISETP.GT.AND P6, PT, R0, 0x8, P2 ;  /* 0x000000080000780c */ /* 0x000fda00017c4270 */
[----:B------:R-:W-:Y:S01]  /*9dc0*/  @P6 STG.E.U16 desc[UR12][R4.64+0x70], R150 ;  /* 0x0000709604006986 */ /* 0x000fe2000c10150c */
[----:B------:R-:W-:-:S13]  /*9dd0*/  ISETP.GT.AND P6, PT, R0, 0x8, P0 ;  /* 0x000000080000780c */ /* 0x000fda00007c4270 */
[----:B------:R-:W-:Y:S01]  /*9de0*/  @P6 STG.E.U16 desc[UR12][R4.64+0x72], R151 ;  /* 0x0000729704006986 */ /* 0x000fe2000c10150c */
[----:B0-----:R-:W-:-:S05]  /*9df0*/  IADD3 R128, P6, R21, R2, RZ ;  /* 0x0000000215807210 */ /* 0x001fca0007fde0ff */
[----:B-1----:R-:W-:Y:S01]  /*9e00*/  IMAD.X R129, R13, 0x1, R3, P6 ;  /* 0x000000010d817824 */ /* 0x002fe200030e0603 */
[----:B------:R-:W-:-:S04]  /*9e10*/  ISETP.GT.AND P6, PT, R10, RZ, PT ;  /* 0x000000ff0a00720c */ /* 0x000fc80003fc4270 */
[----:B------:R-:W-:-:S13]  /*9e20*/  ISETP.GT.AND P6, PT, R0, 0x40, P6 ;  /* 0x000000400000780c */ /* 0x000fda00037c4270 */
[----:B------:R-:W-:Y:S01]  /*9e30*/  @P6 STG.E.U16 desc[UR12][R6.64], R88 ;  /* 0x0000005806006986 */ /* 0x000fe2000c10150c */
[----:B------:R-:W-:-:S05]  /*9e40*/  IADD3 R120, P6, R23, R2, RZ ;  /* 0x0000000217787210 */ /* 0x000fca0007fde0ff */
[----:B------:R-:W-:Y:S01]  /*9e50*/  IMAD.X R121, R13, 0x1, R3, P6 ;  /* 0x000000010d797824 */ /* 0x000fe200030e0603 */
[----:B------:R-:W-:-:S04]  /*9e60*/  ISETP.GT.AND P6, PT, R10, 0x1, PT ;  /* 0x000000010a00780c */ /* 0x000fc80003fc4270 */
[----:B------:R-:W-:-:S13]  /*9e70*/  ISETP.GT.AND P6, PT, R0, 0x40, P6 ;  /* 0x000000400000780c */ /* 0x000fda00037c4270 */
[----:B------:R0:W-:Y:S01]  /*9e80*/  @P6 STG.E.U16 desc[UR12][R18.64], R89 ;  /* 0x0000005912006986 */ /* 0x0001e2000c10150c */
[----:B------:R-:W-:-:S05]  /*9e90*/  IADD3 R16, P6, R9, R4, RZ ;  /* 0x0000000409107210 */ /* 0x000fca0007fde0ff */
[----:B------:R-:W-:Y:S01]  /*9ea0*/  IMAD.X R17, R13, 0x1, R5, P6 ;  /* 0x000000010d117824 */ /* 0x000fe200030e0605 */
[----:B------:R-:W-:-:S04]  /*9eb0*/  ISETP.GT.AND P6, PT, R10, RZ, PT ;  /* 0x000000ff0a00720c */ /* 0x000fc80003fc4270 */
[----:B------:R-:W-:Y:S02]  /*9ec0*/  ISETP.GT.AND P6, PT, R0, 0x48, P6 ;  /* 0x000000480000780c */ /* 0x000fe400037c4270 */
[C---:B0-----:R-:W-:Y:S02]  /*9ed0*/  LOP3.LUT R19, R9.reuse, 0x20, RZ, 0xfc, !PT ;  /* 0x0000002009137812 */ /* 0x041fe400078efcff */
[----:B------:R-:W-:-:S09]  /*9ee0*/  LOP3.LUT R89, R9, 0x22, RZ, 0xfc, !PT ;  /* 0x0000002209597812 */ /* 0x000fd200078efcff */
        /* <DEDUP_REMOVED lines=8> */
[----:B------:R-:W-:-:S04]  /*9f70*/  ISETP.GT.AND P6, PT, R10, 0x8, PT ;  /* 0x000000080a00780c */ /* 0x000fc80003fc4270 */
[----:B------:R-:W-:Y:S02]  /*9f80*/  ISETP.GT.AND P6, PT, R0, 0x40, P6 ;  /* 0x000000400000780c */ /* 0x000fe400037c4270 */
[----:B0-----:R-:W-:-:S11]  /*9f90*/  LOP3.LUT R91, R9, 0x30, RZ, 0xfc, !PT ;  /* 0x00000030095b7812 */ /* 0x001fd600078efcff */
[----:B------:R0:W-:Y:S01]  /*9fa0*/  @P6 STG.E.U16 desc[UR12][R128.64], R8 ;  /* 0x0000000880006986 */ /* 0x0001e2000c10150c */
[----:B------:R-:W-:-:S05]  /*9fb0*/  IADD3 R122, P6, R89, R2, RZ ;  /* 0x00000002597a7210 */ /* 0x000fca0007fde0ff */
[----:B------:R-:W-:Y:S01]  /*9fc0*/  IMAD.X R123, R13, 0x1, R3, P6 ;  /* 0x000000010d7b7824 */ /* 0x000fe200030e0603 */
[----:B------:R-:W-:-:S04]  /*9fd0*/  ISETP.GT.AND P6, PT, R10, 0x9, PT ;  /* 0x000000090a00780c */ /* 0x000fc80003fc4270 */
[----:B------:R-:W-:Y:S02]  /*9fe0*/  ISETP.GT.AND P6, PT, R0, 0x40, P6 ;  /* 0x000000400000780c */ /* 0x000fe400037c4270 */
[----:B0-----:R-:W-:-:S11]  /*9ff0*/  PRMT R8, R96, 0x7610, R8 ;  /* 0x0000761060087816 */ /* 0x001fd60000000008 */
[----:B------:R0:W-:Y:S01]  /*a000*/  @P6 STG.E.U16 desc[UR12][R120.64], R93 ;  /* 0x0000005d78006986 */ /* 0x0001e2000c10150c */
[----:B------:R-:W-:-:S05]  /*a010*/  IADD3 R92, P6, R21, R4, RZ ;  /* 0x00000004155c7210 */ /* 0x000fca0007fde0ff */
[----:B0-----:R-:W-:Y:S01]  /*a020*/  IMAD.X R93, R13, 0x1, R5, P6 ;  /* 0x000000010d5d7824 */ /* 0x001fe200030e0605 */
        /* <DEDUP_REMOVED lines=80> */
[----:B------:R-:W-:Y:S02]  /*a530*/  ISETP.GT.AND P6, PT, R0, 0x40, P5 ;  /* 0x000000400000780c */ /* 0x000fe40002fc4270 */
[----:B0-----:R-:W-:-:S11]  /*a540*/  LOP3.LUT R107, R9, 0x70, RZ, 0xfc, !PT ;  /* 0x00000070096b7812 */ /* 0x001fd600078efcff */
[----:B------:R-:W-:Y:S01]  /*a550*/  @P6 STG.E.U16 desc[UR12][R126.64], R8 ;  /* 0x000000087e006986 */ /* 0x000fe2000c10150c */
[----:B------:R-:W-:-:S05]  /*a560*/  IADD3 R122, P6, R105, R2, RZ ;  /* 0x00000002697a7210 */ /* 0x000fca0007fde0ff */
[----:B------:R-:W-:Y:S01]  /*a570*/  IMAD.X R123, R13, 0x1, R3, P6 ;  /* 0x000000010d7b7824 */ /* 0x000fe200030e0603 */
[----:B------:R-:W-:-:S13]  /*a580*/  ISETP.GT.AND P6, PT, R0, 0x40, P4 ;  /* 0x000000400000780c */ /* 0x000fda00027c4270 */
[----:B------:R0:W-:Y:S01]  /*a590*/  @P6 STG.E.U16 desc[UR12][R120.64], R109 ;  /* 0x0000006d78006986 */ /* 0x0001e2000c10150c */
[----:B------:R-:W-:-:S05]  /*a5a0*/  IADD3 R108, P6, R99, R4, RZ ;  /* 0x00000004636c7210 */ /* 0x000fca0007fde0ff */
[----:B0-----:R-:W-:Y:S01]  /*a5b0*/  IMAD.X R109, R13, 0x1, R5, P6 ;  /* 0x000000010d6d7824 */ /* 0x001fe200030e0605 */
[----:B------:R-:W-:-:S13]  /*a5c0*/  ISETP.GT.AND P6, PT, R0, 0x48, P5 ;  /* 0x000000480000780c */ /* 0x000fda0002fc4270 */
[----:B------:R0:W-:Y:S01]  /*a5d0*/  @P6 STG.E.U16 desc[UR12][R108.64], R110 ;  /* 0x0000006e6c006986 */ /* 0x0001e2000c10150c */
[----:B------:R-:W-:-:S05]  /*a5e0*/  IADD3 R126, P6, R101, R4, RZ ;  /* 0x00000004657e7210 */ /* 0x000fca0007fde0ff */
[----:B------:R-:W-:Y:S01]  /*a5f0*/  IMAD.X R127, R13, 0x1, R5, P6 ;  /* 0x000000010d7f7824 */ /* 0x000fe200030e0605 */
[----:B------:R-:W-:Y:S02]  /*a600*/  ISETP.GT.AND P6, PT, R0, 0x48, P4 ;  /* 0x000000480000780c */ /* 0x000fe400027c4270 */
[----:B0-----:R-:W-:-:S11]  /*a610*/  LOP3.LUT R109, R9, 0x72, RZ, 0xfc, !PT ;  /* 0x00000072096d7812 */ /* 0x001fd600078efcff */
[----:B------:R0:W-:Y:S01]  /*a620*/  @P6 STG.E.U16 desc[UR12][R126.64], R111 ;  /* 0x0000006f7e006986 */ /* 0x0001e2000c10150c */
[----:B------:R-:W-:-:S05]  /*a630*/  IADD3 R120, P6, R107, R2, RZ ;  /* 0x000000026b787210 */ /* 0x000fca0007fde0ff */
[----:B------:R-:W-:Y:S01]  /*a640*/  IMAD.X R121, R13, 0x1, R3, P6 ;  /* 0x000000010d797824 */ /* 0x000fe200030e0603 */
[----:B------:R-:W-:-:S13]  /*a650*/  ISETP.GT.AND P6, PT, R0, 0x40, P3 ;  /* 0x000000400000780c */ /* 0x000fda0001fc4270 */
        /* <DEDUP_REMOVED lines=13> */
[----:B-1----:R-:W-:-:S05]  /*a730*/  IADD3 R112, P6, R107, R4, RZ ;  /* 0x000000046b707210 */ /* 0x002fca0007fde0ff */
[----:B--2---:R-:W-:Y:S01]  /*a740*/  IMAD.X R113, R13, 0x1, R5, P6 ;  /* 0x000000010d717824 */ /* 0x004fe200030e0605 */
[----:B------:R-:W-:-:S13]  /*a750*/  ISETP.GT.AND P6, PT, R0, 0x40, P2 ;  /* 0x000000400000780c */ /* 0x000fda00017c4270 */
[----:B------:R-:W-:Y:S01]  /*a760*/  @P6 STG.E.U16 desc[UR12][R120.64], R116 ;  /* 0x0000007478006986 */ /* 0x000fe2000c10150c */
[----:B------:R-:W-:-:S05]  /*a770*/  IADD3 R4, P6, R109, R4, RZ ;  /* 0x000000046d047210 */ /* 0x000fca0007fde0ff */
[----:B------:R-:W-:Y:S01]  /*a780*/  IMAD.X R5, R13, 0x1, R5, P6 ;  /* 0x000000010d057824 */ /* 0x000fe200030e0605 */
[----:B------:R-:W-:-:S13]  /*a790*/  ISETP.GT.AND P6, PT, R0, 0x40, P0 ;  /* 0x000000400000780c */ /* 0x000fda00007c4270 */
[----:B------:R-:W-:Y:S01]  /*a7a0*/  @P6 STG.E.U16 desc[UR12][R128.64], R117 ;  /* 0x0000007580006986 */ /* 0x000fe2000c10150c */
[----:B---3--:R-:W-:-:S05]  /*a7b0*/  IADD3 R2, P6, R6, R9, RZ ;  /* 0x0000000906027210 */ /* 0x008fca0007fde0ff */
[----:B------:R-:W-:Y:S01]  /*a7c0*/  IMAD.X R3, R7, 0x1, R13, P6 ;  /* 0x0000000107037824 */ /* 0x000fe200030e060d */
[----:B------:R-:W-:-:S13]  /*a7d0*/  ISETP.GT.AND P6, PT, R0, 0x48, P2 ;  /* 0x000000480000780c */ /* 0x000fda00017c4270 */
[----:B------:R1:W-:Y:S01]  /*a7e0*/  @P6 STG.E.U16 desc[UR12][R112.64], R118 ;  /* 0x0000007670006986 */ /* 0x0003e2000c10150c */
[----:B0-----:R-:W-:-:S05]  /*a7f0*/  IADD3 R110, P6, R15, R6, RZ ;  /* 0x000000060f6e7210 */ /* 0x001fca0007fde0ff */
[----:B------:R-:W-:Y:S01]  /*a800*/  IMAD.X R111, R7, 0x1, R13, P6 ;  /* 0x00000001076f7824 */ /* 0x000fe200030e060d */
[----:B------:R-:W-:-:S13]  /*a810*/  ISETP.GT.AND P6, PT, R0, 0x48, P0 ;  /* 0x000000480000780c */ /* 0x000fda00007c4270 */
[----:B------:R0:W-:Y:S01]  /*a820*/  @P6 STG.E.U16 desc[UR12][R4.64], R119 ;  /* 0x0000007704006986 */ /* 0x0001e2000c10150c */
[----:B------:R-:W-:-:S05]  /*a830*/  IADD3 R114, P6, R21, R6, RZ ;  /* 0x0000000615727210 */ /* 0x000fca0007fde0ff */
[----:B------:R-:W-:Y:S01]  /*a840*/  IMAD.X R115, R7, 0x1, R13, P6 ;  /* 0x0000000107737824 */ /* 0x000fe200030e060d */
[----:B------:R-:W-:-:S04]  /*a850*/  ISETP.GT.AND P6, PT, R10, RZ, PT ;  /* 0x000000ff0a00720c */ /* 0x000fc80003fc4270 */
[----:B------:R-:W-:-:S13]  /*a860*/  ISETP.GT.AND P6, PT, R0, 0x80, P6 ;  /* 0x000000800000780c */ /* 0x000fda00037c4270 */
[----:B------:R2:W-:Y:S01]  /*a870*/  @P6 STG.E.U16 desc[UR12][R2.64], R56 ;  /* 0x0000003802006986 */ /* 0x0005e2000c10150c */
[----:B-1----:R-:W-:-:S05]  /*a880*/  IADD3 R112, P6, R23, R6, RZ ;  /* 0x0000000617707210 */ /* 0x002fca0007fde0ff */
[----:B------:R-:W-:Y:S01]  /*a890*/  IMAD.X R113, R7, 0x1, R13, P6 ;  /* 0x0000000107717824 */ /* 0x000fe200030e060d */
[----:B------:R-:W-:-:S04]  /*a8a0*/  ISETP.GT.AND P6, PT, R10, 0x1, PT ;  /* 0x000000010a00780c */ /* 0x000fc80003fc4270 */
[----:B------:R-:W-:-:S13]  /*a8b0*/  ISETP.GT.AND P6, PT, R0, 0x80, P6 ;  /* 0x000000800000780c */ /* 0x000fda00037c4270 */
[----:B------:R1:W-:Y:S01]  /*a8c0*/  @P6 STG.E.U16 desc[UR12][R110.64], R57 ;  /* 0x000000396e006986 */ /* 0x0003e2000c10150c */
[----:B0-----:R-:W-:-:S05]  /*a8d0*/  IADD3 R4, P6, R16, R9, RZ ;  /* 0x0000000910047210 */ /* 0x001fca0007fde0ff */
[----:B------:R-:W-:Y:S01]  /*a8e0*/  IMAD.X R5, R17, 0x1, R13, P6 ;  /* 0x0000000111057824 */ /* 0x000fe200030e060d */
[----:B------:R-:W-:-:S04]  /*a8f0*/  ISETP.GT.AND P6, PT, R10, RZ, PT ;  /* 0x000000ff0a00720c */ /* 0x000fc80003fc4270 */
[----:B------:R-:W-:-:S13]  /*a900*/  ISETP.GT.AND P6, PT, R0, 0x88, P6 ;  /* 0x000000880000780c */ /* 0x000fda00037c4270 */
[----:B------:R-:W-:Y:S01]  /*a910*/  @P6 STG.E.U16 desc[UR12][R4.64], R58 ;  /* 0x0000003a04006986 */ /* 0x000fe2000c10150c */
[----:B--2---:R-:W-:-:S05]  /*a920*/  IADD3 R56, P6, R16, R15, RZ ;  /* 0x0000000f10387210 */ /* 0x004fca0007fde0ff */
[----:B-1----:R-:W-:Y:S01]  /*a930*/  IMAD.X R57, R17, 0x1, R13, P6 ;  /* 0x0000000111397824 */ /* 0x002fe200030e060d */
[----:B------:R-:W-:-:S04]  /*a940*/  ISETP.GT.AND P6, PT, R10, 0x1, PT ;  /* 0x000000010a00780c */ /* 0x000fc80003fc4270 */
[----:B------:R-:W-:-:S13]  /*a950*/  ISETP.GT.AND P6, PT, R0, 0x88, P6 ;  /* 0x000000880000780c */ /* 0x000fda00037c4270 */
[----:B------:R0:W-:Y:S01]  /*a960*/  @P6 STG.E.U16 desc[UR12][R56.64], R59 ;  /* 0x0000003b38006986 */ /* 0x0001e2000c10150c */
        /* <DEDUP_REMOVED lines=10> */
[----:B0-----:R-:W-:-:S05]  /*aa10*/  IADD3 R56, P6, R21, R16, RZ ;  /* 0x0000001015387210 */ /* 0x001fca0007fde0ff */
        /* <DEDUP_REMOVED lines=9> */
[----:B-1----:R-:W-:-:S05]  /*aab0*/  IADD3 R60, P6, R91, R6, RZ ;  /* 0x000000065b3c7210 */ /* 0x002fca0007fde0ff */
[----:B--2---:R-:W-:Y:S01]  /*aac0*/  IMAD.X R61, R7, 0x1, R13, P6 ;  /* 0x00000001073d7824 */ /* 0x004fe200030e060d */
[----:B------:R-:W-:-:S04]  /*aad0*/  ISETP.GT.AND P6, PT, R10, 0x10, PT ;  /* 0x000000100a00780c */ /* 0x000fc80003fc4270 */
[----:B------:R-:W-:-:S13]  /*aae0*/  ISETP.GT.AND P6, PT, R0, 0x80, P6 ;  /* 0x000000800000780c */ /* 0x000fda00037c4270 */
[----:B------:R1:W-:Y:S01]  /*aaf0*/  @P6 STG.E.U16 desc[UR12][R110.64], R64 ;  /* 0x000000406e006986 */ /* 0x0003e2000c10150c */
[----:B0-----:R-:W-:-:S05]  /*ab00*/  IADD3 R62, P6, R93, R6, RZ ;  /* 0x000000065d3e7210 */ /* 0x001fca0007fde0ff */
[----:B---3--:R-:W-:Y:S01]  /*ab10*/  IMAD.X R63, R7, 0x1, R13, P6 ;  /* 0x00000001073f7824 */ /* 0x008fe200030e060d */
        /* <DEDUP_REMOVED lines=14> */
[----:B0-----:R-:W-:Y:S01]  /*ac00*/  IMAD.X R65, R7, 0x1, R13, P6 ;  /* 0x0000000107417824 */ /* 0x001fe200030e060d */
[----:B------:R-:W-:-:S04]  /*ac10*/  ISETP.GT.AND P6, PT, R10, 0x18, PT ;  /* 0x000000180a00780c */ /* 0x000fc80003fc4270 */
[----:B------:R-:W-:-:S13]  /*ac20*/  ISETP.GT.AND P6, PT, R0, 0x80, P6 ;  /* 0x000000800000780c */ /* 0x000fda00037c4270 */
[----:B------:R0:W-:Y:S01]  /*ac30*/  @P6 STG.E.U16 desc[UR12][R60.64], R68 ;  /* 0x000000443c006986 */ /* 0x0001e2000c10150c */
[----:B--2---:R-:W-:-:S05]  /*ac40*/  IADD3 R66, P6, R97, R6, RZ ;  /* 0x0000000661427210 */ /* 0x004fca0007fde0ff */
        /* <DEDUP_REMOVED lines=19> */
[----:B-1----:R-:W-:-:S05]  /*ad80*/  IADD3 R62, P6, R101, R6, RZ ;  /* 0x00000006653e7210 */ /* 0x002fca0007fde0ff */
[----:B------:R-:W-:Y:S01]  /*ad90*/  IMAD.X R63, R7, 0x1, R13, P6 ;  /* 0x00000001073f7824 */ /* 0x000fe200030e060d */
[----:B------:R-:W-:-:S04]  /*ada0*/  ISETP.GT.AND P6, PT, R10, 0x21, PT ;  /* 0x000000210a00780c */ /* 0x000fc80003fc4270 */
[----:B------:R-:W-:-:S13]  /*adb0*/  ISETP.GT.AND P6, PT, R0, 0x80, P6 ;  /* 0x000000800000780c */ /* 0x000fda00037c4270 */
[----:B------:R1:W-:Y:S01]  /*adc0*/  @P6 STG.E.U16 desc[UR12][R66.64], R73 ;  /* 0x0000004942006986 */ /* 0x0003e2000c10150c */
[----:B--2---:R-:W-:-:S05]  /*add0*/  IADD3 R56, P6, R95, R16, RZ ;  /* 0x000000105f387210 */ /* 0x004fca0007fde0ff */
[----:B------:R-:W-:Y:S01]  /*ade0*/  IMAD.X R57, R17, 0x1, R13, P6 ;  /* 0x0000000111397824 */ /* 0x000fe200030e060d */
[----:B------:R-:W-:-:S04]  /*adf0*/  ISETP.GT.AND P6, PT, R10, 0x20, PT ;  /* 0x000000200a00780c */ /* 0x000fc80003fc4270 */
[----:B------:R-:W-:-:S13]  /*ae00*/  ISETP.GT.AND P6, PT, R0, 0x88, P6 ;  /* 0x000000880000780c */ /* 0x000fda00037c4270 */
[----:B------:R2:W-:Y:S01]  /*ae10*/  @P6 STG.E.U16 desc[UR12][R56.64], R74 ;  /* 0x0000004a38006986 */ /* 0x0005e2000c10150c */
[----:B---3--:R-:W-:-:S05]  /*ae20*/  IADD3 R58, P6, R97, R16, RZ ;  /* 0x00000010613a7210 */ /* 0x008fca0007fde0ff */
[----:B------:R-:W-:Y:S01]  /*ae30*/  IMAD.X R59, R17, 0x1, R13, P6 ;  /* 0x00000001113b7824 */ /* 0x000fe200030e060d */
[----:B------:R-:W-:-:S04]  /*ae40*/  ISETP.GT.AND P6, PT, R10, 0x21, PT ;  /* 0x000000210a00780c */ /* 0x000fc80003fc4270 */
[----:B------:R-:W-:-:S13]  /*ae50*/  ISETP.GT.AND P6, PT, R0, 0x88, P6 ;  /* 0x000000880000780c */ /* 0x000fda00037c4270 */
[----:B------:R3:W-:Y:S01]  /*ae60*/  @P6 STG.E.U16 desc[UR12][R58.64], R75 ;  /* 0x0000004b3a006986 */ /* 0x0007e2000c10150c */
[----:B0-----:R-:W-:-:S05]  /*ae70*/  IADD3 R64, P6, R103, R6, RZ ;  /* 0x0000000667407210 */ /* 0x001fca0007fde0ff */
[----:B------:R-:W-:Y:S01]  /*ae80*/  IMAD.X R65, R7, 0x1, R13, P6 ;  /* 0x0000000107417824 */ /* 0x000fe200030e060d */
[----:B------:R-:W-:-:S13]  /*ae90*/  ISETP.GT.AND P6, PT, R0, 0x80, P5 ;  /* 0x000000800000780c */ /* 0x000fda0002fc4270 */
[----:B------:R0:W-:Y:S01]  /*aea0*/  @P6 STG.E.U16 desc[UR12][R60.64], R76 ;  /* 0x0000004c3c006986 */ /* 0x0001e2000c10150c */
[----:B-1----:R-:W-:-:S05]  /*aeb0*/  IADD3 R66, P6, R105, R6, RZ ;  /* 0x0000000669427210 */ /* 0x002fca0007fde0ff */
[----:B------:R-:W-:Y:S01]  /*aec0*/  IMAD.X R67, R7, 0x1, R13, P6 ;  /* 0x0000000107437824 */ /* 0x000fe200030e060d */
[----:B------:R-:W-:-:S13]  /*aed0*/  ISETP.GT.AND P6, PT, R0, 0x80, P4 ;  /* 0x000000800000780c */ /* 0x000fda00027c4270 */
[----:B------:R1:W-:Y:S01]  /*aee0*/  @P6 STG.E.U16 desc[UR12][R62.64], R77 ;  /* 0x0000004d3e006986 */ /* 0x0003e2000c10150c */
[----:B--2---:R-:W-:-:S05]  /*aef0*/  IADD3 R56, P6, R99, R16, RZ ;  /* 0x0000001063387210 */ /* 0x004fca0007fde0ff */
[----:B------:R-:W-:Y:S01]  /*af00*/  IMAD.X R57, R17, 0x1, R13, P6 ;  /* 0x0000000111397824 */ /* 0x000fe200030e060d */
[----:B------:R-:W-:-:S13]  /*af10*/  ISETP.GT.AND P6, PT, R0, 0x88, P5 ;  /* 0x000000880000780c */ /* 0x000fda0002fc4270 */
[----:B------:R2:W-:Y:S01]  /*af20*/  @P6 STG.E.U16 desc[UR12][R56.64], R78 ;  /* 0x0000004e38006986 */ /* 0x0005e2000c10150c */
[----:B---3--:R-:W-:-:S05]  /*af30*/  IADD3 R58, P6, R101, R16, RZ ;  /* 0x00000010653a7210 */ /* 0x008fca0007fde0ff */
[----:B------:R-:W-:Y:S01]  /*af40*/  IMAD.X R59, R17, 0x1, R13, P6 ;  /* 0x00000001113b7824 */ /* 0x000fe200030e060d */
[----:B------:R-:W-:-:S13]  /*af50*/  ISETP.GT.AND P6, PT, R0, 0x88, P4 ;  /* 0x000000880000780c */ /* 0x000fda00027c4270 */
[----:B------:R3:W-:Y:S01]  /*af60*/  @P6 STG.E.U16 desc[UR12][R58.64], R79 ;  /* 0x0000004f3a006986 */ /* 0x0007e2000c10150c */
[----:B0-----:R-:W-:-:S05]  /*af70*/  IADD3 R60, P6, R107, R6, RZ ;  /* 0x000000066b3c7210 */ /* 0x001fca0007fde0ff */
[----:B------:R-:W-:Y:S01]  /*af80*/  IMAD.X R61, R7, 0x1, R13, P6 ;  /* 0x00000001073d7824 */ /* 0x000fe200030e060d */
[----:B------:R-:W-:-:S13]  /*af90*/  ISETP.GT.AND P6, PT, R0, 0x80, P3 ;  /* 0x000000800000780c */ /* 0x000fda0001fc4270 */
[----:B------:R-:W-:Y:S01]  /*afa0*/  @P6 STG.E.U16 desc[UR12][R64.64], R80 ;  /* 0x0000005040006986 */ /* 0x000fe2000c10150c */
[----:B-1----:R-:W-:-:S05]  /*afb0*/  IADD3 R62, P6, R109, R6, RZ ;  /* 0x000000066d3e7210 */ /* 0x002fca0007fde0ff */
[----:B------:R-:W-:Y:S01]  /*afc0*/  IMAD.X R63, R7, 0x1, R13, P6 ;  /* 0x00000001073f7824 */ /* 0x000fe200030e060d */
[----:B------:R-:W-:-:S13]  /*afd0*/  ISETP.GT.AND P6, PT, R0, 0x80, P1 ;  /* 0x000000800000780c */ /* 0x000fda0000fc4270 */
[----:B------:R-:W-:Y:S01]  /*afe0*/  @P6 STG.E.U16 desc[UR12][R66.64], R81 ;  /* 0x0000005142006986 */ /* 0x000fe2000c10150c */
[----:B------:R-:W-:-:S05]  /*aff0*/  IADD3 R6, P6, R103, R16, RZ ;  /* 0x0000001067067210 */ /* 0x000fca0007fde0ff */
        /* <DEDUP_REMOVED lines=15> */
[----:B------:R-:W-:-:S05]  /*b0f0*/  IADD3 R16, P6, R2, R9, RZ ;  /* 0x0000000902107210 */ /* 0x000fca0007fde0ff */
        /* <DEDUP_REMOVED lines=9> */
[----:B------:R-:W-:-:S04]  /*b190*/  ISETP.GT.AND P6, PT, R10, RZ, PT ;  /* 0x000000ff0a00720c */ /* 0x000fc80003fc4270 */
[----:B------:R-:W-:-:S13]  /*b1a0*/  ISETP.GT.AND P6, PT, R0, 0xc0, P6 ;  /* 0x000000c00000780c */ /* 0x000fda00037c4270 */
[----:B------:R2:W-:Y:S01]  /*b1b0*/  @P6 STG.E.U16 desc[UR12][R16.64], R24 ;  /* 0x0000001810006986 */ /* 0x0005e2000c10150c */
[----:B0-----:R-:W-:-:S05]  /*b1c0*/  IADD3 R58, P6, R2, R23, RZ ;  /* 0x00000017023a7210 */ /* 0x001fca0007fde0ff */
[----:B------:R-:W-:Y:S01]  /*b1d0*/  IMAD.X R59, R3, 0x1, R13, P6 ;  /* 0x00000001033b7824 */ /* 0x000fe200030e060d */
[----:B------:R-:W-:-:S04]  /*b1e0*/  ISETP.GT.AND P6, PT, R10, 0x1, PT ;  /* 0x000000010a00780c */ /* 0x000fc80003fc4270 */
[----:B------:R-:W-:-:S13]  /*b1f0*/  ISETP.GT.AND P6, PT, R0, 0xc0, P6 ;  /* 0x000000c00000780c */ /* 0x000fda00037c4270 */
[----:B------:R-:W-:Y:S01]  /*b200*/  @P6 STG.E.U16 desc[UR12][R56.64], R25 ;  /* 0x0000001938006986 */ /* 0x000fe2000c10150c */
[----:B-1----:R-:W-:-:S05]  /*b210*/  IADD3 R6, P6, R4, R9, RZ ;  /* 0x0000000904067210 */ /* 0x002fca0007fde0ff */
[----:B------:R-:W-:Y:S01]  /*b220*/  IMAD.X R7, R5, 0x1, R13, P6 ;  /* 0x0000000105077824 */ /* 0x000fe200030e060d */
[----:B------:R-:W-:-:S04]  /*b230*/  ISETP.GT.AND P6, PT, R10, RZ, PT ;  /* 0x000000ff0a00720c */ /* 0x000fc80003fc4270 */
        /* <DEDUP_REMOVED lines=11> */
[----:B------:R-:W-:Y:S01]  /*b2f0*/  @P6 STG.E.U16 desc[UR12][R60.64], R28 ;  /* 0x0000001c3c006986 */ /* 0x000fe2000c10150c */
[----:B--2---:R-:W-:-:S05]  /*b300*/  IADD3 R16, P6, R2, R89, RZ ;  /* 0x0000005902107210 */ /* 0x004fca0007fde0ff */
[----:B------:R-:W-:Y:S01]  /*b310*/  IMAD.X R17, R3, 0x1, R13, P6 ;  /* 0x0000000103117824 */ /* 0x000fe200030e060d */
[----:B------:R-:W-:-:S04]  /*b320*/  ISETP.GT.AND P6, PT, R10, 0x9, PT ;  /* 0x000000090a00780c */ /* 0x000fc80003fc4270 */
[----:B------:R-:W-:-:S13]  /*b330*/  ISETP.GT.AND P6, PT, R0, 0xc0, P6 ;  /* 0x000000c00000780c */ /* 0x000fda00037c4270 */
[----:B------:R-:W-:Y:S01]  /*b340*/  @P6 STG.E.U16 desc[UR12][R58.64], R29 ;  /* 0x0000001d3a006986 */ /* 0x000fe2000c10150c */
        /* <DEDUP_REMOVED lines=34> */
[----:B------:R-:W-:Y:S01]  /*b570*/  @P6 STG.E.U16 desc[UR12][R20.64], R36 ;  /* 0x0000002414006986 */ /* 0x000fe2000c10150c */
[----:B---3--:R-:W-:-:S05]  /*b580*/  IADD3 R16, P6, R2, R97, RZ ;  /* 0x0000006102107210 */ /* 0x008fca0007fde0ff */
        /* <DEDUP_REMOVED lines=23> */
[----:B------:R-:W-:Y:S01]  /*b700*/  @P6 STG.E.U16 desc[UR12][R16.64], R41 ;  /* 0x0000002910006986 */ /* 0x000fe2000c10150c */
[----:B------:R-:W-:-:S04]  /*b710*/  ISETP.GT.AND P6, PT, R10, 0x20, PT ;  /* 0x000000200a00780c */ /* 0x000fc80003fc4270 */
[----:B------:R-:W-:-:S13]  /*b720*/  ISETP.GT.AND P6, PT, R0, 0xc8, P6 ;  /* 0x000000c80000780c */ /* 0x000fda00037c4270 */
[----:B------:R-:W-:Y:S01]  /*b730*/  @P6 STG.E.U16 desc[UR12][R18.64], R42 ;  /* 0x0000002a12006986 */ /* 0x000fe2000c10150c */
[----:B------:R-:W-:-:S04]  /*b740*/  ISETP.GT.AND P6, PT, R10, 0x21, PT ;  /* 0x000000210a00780c */ /* 0x000fc80003fc4270 */
[----:B------:R-:W-:-:S13]  /*b750*/  ISETP.GT.AND P6, PT, R0, 0xc8, P6 ;  /* 0x000000c80000780c */ /* 0x000fda00037c4270 */
[----:B------:R0:W-:Y:S01]  /*b760*/  @P6 STG.E.U16 desc[UR12][R6.64], R43 ;  /* 0x0000002b06006986 */ /* 0x0001e2000c10150c */
[----:B-1----:R-:W-:-:S05]  /*b770*/  IADD3 R8, P6, R2, R99, RZ ;  /* 0x0000006302087210 */ /* 0x002fca0007fde0ff */
[----:B------:R-:W-:Y:S01]  /*b780*/  IMAD.X R9, R3, 0x1, R13, P6 ;  /* 0x0000000103097824 */ /* 0x000fe200030e060d */
[C---:B------:R-:W-:Y:S02]  /*b790*/  ISETP.GT.AND P6, PT, R0.reuse, 0xc0, P5 ;  /* 0x000000c00000780c */ /* 0x040fe40002fc4270 */
[----:B------:R-:W-:-:S11]  /*b7a0*/  ISETP.GT.AND P5, PT, R0, 0xc8, P5 ;  /* 0x000000c80000780c */ /* 0x000fd60002fa4270 */
[----:B------:R1:W-:Y:S01]  /*b7b0*/  @P6 STG.E.U16 desc[UR12][R8.64], R44 ;  /* 0x0000002c08006986 */ /* 0x0003e2000c10150c */
[----:B--2---:R-:W-:-:S05]  /*b7c0*/  IADD3 R14, P6, R2, R101, RZ ;  /* 0x00000065020e7210 */ /* 0x004fca0007fde0ff */
[----:B------:R-:W-:Y:S01]  /*b7d0*/  IMAD.X R15, R3, 0x1, R13, P6 ;  /* 0x00000001030f7824 */ /* 0x000fe200030e060d */
[C---:B------:R-:W-:Y:S02]  /*b7e0*/  ISETP.GT.AND P6, PT, R0.reuse, 0xc0, P4 ;  /* 0x000000c00000780c */ /* 0x040fe400027c4270 */
[----:B------:R-:W-:-:S11]  /*b7f0*/  ISETP.GT.AND P4, PT, R0, 0xc8, P4 ;  /* 0x000000c80000780c */ /* 0x000fd60002784270 */
[----:B------:R2:W-:Y:S01]  /*b800*/  @P6 STG.E.U16 desc[UR12][R14.64], R45 ;  /* 0x0000002d0e006986 */ /* 0x0005e2000c10150c */
[----:B0-----:R-:W-:-:S05]  /*b810*/  IADD3 R6, P6, R4, R99, RZ ;  /* 0x0000006304067210 */ /* 0x001fca0007fde0ff */
[----:B------:R-:W-:Y:S01]  /*b820*/  IMAD.X R7, R5, 0x1, R13, P6 ;  /* 0x0000000105077824 */ /* 0x000fe200030e060d */
[----:B-1----:R-:W-:-:S04]  /*b830*/  IADD3 R8, P6, R4, R101, RZ ;  /* 0x0000006504087210 */ /* 0x002fc80007fde0ff */
[----:B------:R0:W-:Y:S01]  /*b840*/  @P5 STG.E.U16 desc[UR12][R6.64], R46 ;  /* 0x0000002e06005986 */ /* 0x0001e2000c10150c */
[----:B------:R-:W-:Y:S01]  /*b850*/  ISETP.GT.AND P5, PT, R0, 0xc0, P3 ;  /* 0x000000c00000780c */ /* 0x000fe20001fa4270 */
[--C-:B------:R-:W-:Y:S01]  /*b860*/  IMAD.X R9, R5, 0x1, R13.reuse, P6 ;  /* 0x0000000105097824 */ /* 0x100fe200030e060d */
[----:B--2---:R-:W-:Y:S02]  /*b870*/  IADD3 R14, P6, R2, R103, RZ ;  /* 0x00000067020e7210 */ /* 0x004fe40007fde0ff */
[C---:B------:R-:W-:Y:S02]  /*b880*/  ISETP.GT.AND P3, PT, R0.reuse, 0xc8, P3 ;  /* 0x000000c80000780c */ /* 0x040fe40001f64270 */
[----:B------:R1:W-:Y:S01]  /*b890*/  @P4 STG.E.U16 desc[UR12][R8.64], R47 ;  /* 0x0000002f08004986 */ /* 0x0003e2000c10150c */
[C---:B------:R-:W-:Y:S01]  /*b8a0*/  ISETP.GT.AND P4, PT, R0.reuse, 0xc0, P1 ;  /* 0x000000c00000780c */ /* 0x040fe20000f84270 */
[----:B------:R-:W-:Y:S01]  /*b8b0*/  IMAD.X R15, R3, 0x1, R13, P6 ;  /* 0x00000001030f7824 */ /* 0x000fe200030e060d */
[----:B------:R-:W-:-:S02]  /*b8c0*/  ISETP.GT.AND P1, PT, R0, 0xc8, P1 ;  /* 0x000000c80000780c */ /* 0x000fc40000f24270 */
[-C--:B0-----:R-:W-:Y:S02]  /*b8d0*/  IADD3 R6, P6, R2, R105.reuse, RZ ;  /* 0x0000006902067210 */ /* 0x081fe40007fde0ff */
[----:B------:R0:W-:Y:S03]  /*b8e0*/  @P5 STG.E.U16 desc[UR12][R14.64], R48 ;  /* 0x000000300e005986 */ /* 0x0001e6000c10150c */
[--C-:B------:R-:W-:Y:S01]  /*b8f0*/  IMAD.X R7, R3, 0x1, R13.reuse, P6 ;  /* 0x0000000103077824 */ /* 0x100fe200030e060d */
[C---:B------:R-:W-:Y:S02]  /*b900*/  IADD3 R10, P6, R4.reuse, R105, RZ ;  /* 0x00000069040a7210 */ /* 0x040fe40007fde0ff */
[----:B-1----:R-:W-:Y:S02]  /*b910*/  IADD3 R8, P5, R4, R103, RZ ;  /* 0x0000006704087210 */ /* 0x002fe40007fbe0ff */
[----:B------:R1:W-:Y:S01]  /*b920*/  @P4 STG.E.U16 desc[UR12][R6.64], R49 ;  /* 0x0000003106004986 */ /* 0x0003e2000c10150c */
[C-C-:B------:R-:W-:Y:S01]  /*b930*/  IMAD.X R11, R5.reuse, 0x1, R13.reuse, P6 ;  /* 0x00000001050b7824 */ /* 0x140fe200030e060d */
[C---:B------:R-:W-:Y:S01]  /*b940*/  ISETP.GT.AND P4, PT, R0.reuse, 0xc0, P2 ;  /* 0x000000c00000780c */ /* 0x040fe20001784270 */
[----:B------:R-:W-:Y:S01]  /*b950*/  IMAD.X R9, R5, 0x1, R13, P5 ;  /* 0x0000000105097824 */ /* 0x000fe200028e060d */
[----:B------:R-:W-:-:S02]  /*b960*/  ISETP.GT.AND P5, PT, R0, 0xc0, P0 ;  /* 0x000000c00000780c */ /* 0x000fc400007a4270 */
[C---:B------:R-:W-:Y:S02]  /*b970*/  ISETP.GT.AND P2, PT, R0.reuse, 0xc8, P2 ;  /* 0x000000c80000780c */ /* 0x040fe40001744270 */
[----:B------:R2:W-:Y:S01]  /*b980*/  @P3 STG.E.U16 desc[UR12][R8.64], R50 ;  /* 0x0000003208003986 */ /* 0x0005e2000c10150c */
[----:B------:R-:W-:Y:S02]  /*b990*/  ISETP.GT.AND P0, PT, R0, 0xc8, P0 ;  /* 0x000000c80000780c */ /* 0x000fe40000704270 */
[-C--:B0-----:R-:W-:Y:S01]  /*b9a0*/  IADD3 R14, P3, R4, R107.reuse, RZ ;  /* 0x0000006b040e7210 */ /* 0x081fe20007f7e0ff */
[----:B------:R2:W-:Y:S01]  /*b9b0*/  @P1 STG.E.U16 desc[UR12][R10.64], R51 ;  /* 0x000000330a001986 */ /* 0x0005e2000c10150c */
[C---:B-1----:R-:W-:Y:S02]  /*b9c0*/  IADD3 R6, P6, R2.reuse, R107, RZ ;  /* 0x0000006b02067210 */ /* 0x042fe40007fde0ff */
[----:B------:R-:W-:Y:S01]  /*b9d0*/  IADD3 R2, P1, R2, R109, RZ ;  /* 0x0000006d02027210 */ /* 0x000fe20007f3e0ff */
[----:B------:R-:W-:-:S02]  /*b9e0*/  IMAD.X R15, R5, 0x1, R13, P3 ;  /* 0x00000001050f7824 */ /* 0x000fc400018e060d */
[C-C-:B------:R-:W-:Y:S01]  /*b9f0*/  IMAD.X R7, R3.reuse, 0x1, R13.reuse, P6 ;  /* 0x0000000103077824 */ /* 0x140fe200030e060d */
[----:B------:R-:W-:Y:S01]  /*ba00*/  IADD3 R12, P6, R4, R109, RZ ;  /* 0x0000006d040c7210 */ /* 0x000fe20007fde0ff */
[----:B------:R-:W-:-:S03]  /*ba10*/  IMAD.X R3, R3, 0x1, R13, P1 ;  /* 0x0000000103037824 */ /* 0x000fc600008e060d */
[----:B------:R2:W-:Y:S04]  /*ba20*/  @P4 STG.E.U16 desc[UR12][R6.64], R52 ;  /* 0x0000003406004986 */ /* 0x0005e8000c10150c */
[----:B------:R2:W-:Y:S04]  /*ba30*/  @P5 STG.E.U16 desc[UR12][R2.64], R53 ;  /* 0x0000003502005986 */ /* 0x0005e8000c10150c */
[----:B------:R2:W-:Y:S01]  /*ba40*/  @P2 STG.E.U16 desc[UR12][R14.64], R54 ;  /* 0x000000360e002986 */ /* 0x0005e2000c10150c */
[----:B------:R-:W-:Y:S05]  /*ba50*/  @!P0 EXIT ;  /* 0x000000000000894d */ /* 0x000fea0003800000 */
[----:B------:R-:W-:Y:S01]  /*ba60*/  F2FP.F16.F32.PACK_AB R55, RZ, R55 ;  /* 0x00000037ff37723e */ /* 0x000fe200000000ff */
[----:B------:R-:W-:-:S05]  /*ba70*/  IMAD.X R13, R5, 0x1, R13, P6 ;  /* 0x00000001050d7824 */ /* 0x000fca00030e060d */
[----:B------:R-:W-:Y:S01]  /*ba80*/  STG.E.U16 desc[UR12][R12.64], R55 ;  /* 0x000000370c007986 */ /* 0x000fe2000c10150c */
[----:B------:R-:W-:Y:S05]  /*ba90*/  EXIT ;  /* 0x000000000000794d */ /* 0x000fea0003800000 */
.L_x_10:
[----:B------:R-:W-:-:S13]  /*baa0*/  ISETP.NE.AND P0, PT, R6, RZ, PT ;  /* 0x000000ff0600720c */ /* 0x000fda0003f05270 */
[----:B------:R-:W-:Y:S05]  /*bab0*/  @P0 EXIT ;  /* 0x000000000000094d */ /* 0x000fea0003800000 */
[----:B------:R-:W-:-:S13]  /*bac0*/  ELECT P0, URZ, PT ;  /* 0x00000000003f782f */ /* 0x000fda0003800000 */
[----:B------:R-:W-:Y:S05]  /*bad0*/  @!P0 BRA `(.L_x_243) ;  /* 0x0000000400fc8947 */ /* 0x000fea0003800000 */
[----:B------:R-:W-:-:S13]  /*bae0*/  ISETP.GE.AND P0, PT, R3, 0x1, PT ;  /* 0x000000010300780c */ /* 0x000fda0003f06270 */
[----:B------:R-:W-:Y:S05]  /*baf0*/  @!P0 BRA `(.L_x_243) ;  /* 0x0000000400f48947 */ /* 0x000fea0003800000 */
[----:B0-2---:R-:W0:Y:S01]  /*bb00*/  S2R R4, SR_CTAID.X ;  /* 0x0000000000047919 */ /* 0x005e220000002500 */
[----:B------:R-:W-:Y:S01]  /*bb10*/  LOP3.LUT P0, RZ, R9, 0x1f, RZ, 0xc0, !PT ;  /* 0x0000001f09ff7812 */ /* 0x000fe2000780c0ff */
[----:B------:R-:W-:Y:S01]  /*bb20*/  ULDC UR4, c[0x0][0x384] ;  /* 0x0000e10000047ab9 */ /* 0x000fe20000000800 */
[C---:B------:R-:W-:Y:S01]  /*bb30*/  ISETP.NE.AND P1, PT, R0.reuse, RZ, PT ;  /* 0x000000ff0000720c */ /* 0x040fe20003f25270 */
[----:B------:R-:W1:Y:S01]  /*bb40*/  S2R R10, SR_CTAID.Y ;  /* 0x00000000000a7919 */ /* 0x000e620000002600 */
[----:B------:R-:W-:Y:S01]  /*bb50*/  ISETP.NE.OR P0, PT, R0, RZ, !P0 ;  /* 0x000000ff0000720c */ /* 0x000fe20004705670 */
[----:B------:R-:W-:Y:S01]  /*bb60*/  ULDC UR5, c[0x0][0x388] ;  /* 0x0000e20000057ab9 */ /* 0x000fe20000000800 */
[----:B------:R-:W-:Y:S01]  /*bb70*/  VIADD R21, R3, 0x1 ;  /* 0x0000000103157836 */ /* 0x000fe20000000000 */
[----:B------:R-:W-:Y:S01]  /*bb80*/  LOP3.LUT R20, R2, 0x2, RZ, 0xfc, !PT ;  /* 0x0000000202147812 */ /* 0x000fe200078efcff */
[----:B------:R-:W-:Y:S01]  /*bb90*/  IMAD.MOV.U32 R5, RZ, RZ, 0x1 ;  /* 0x00000001ff057424 */ /* 0x000fe200078e00ff */
[----:B------:R-:W-:-:S02]  /*bba0*/  CS2R R6, SRZ ;  /* 0x0000000000067805 */ /* 0x000fc4000001ff00 */
[----:B------:R-:W-:Y:S01]  /*bbb0*/  CS2R R8, SRZ ;  /* 0x0000000000087805 */ /* 0x000fe2000001ff00 */
[----:B0-----:R-:W-:Y:S02]  /*bbc0*/  IMAD.SHL.U32 R16, R4, 0x100, RZ ;  /* 0x0000010004107824 */ /* 0x001fe400078e00ff */
[----:B------:R-:W-:Y:S02]  /*bbd0*/  IMAD.MOV.U32 R4, RZ, RZ, RZ ;  /* 0x000000ffff047224 */ /* 0x000fe400078e00ff */
[----:B------:R-:W-:-:S04]  /*bbe0*/  IMAD.HI.U32 R0, R16, UR4, RZ ;  /* 0x0000000410007c27 */ /* 0x000fc8000f8e00ff */
[----:B-1----:R-:W-:Y:S01]  /*bbf0*/  IMAD.SHL.U32 R18, R10, 0x40, RZ ;  /* 0x000000400a127824 */ /* 0x002fe200078e00ff */
[----:B------:R-:W-:-:S07]  /*bc00*/  SHF.R.U32.HI R0, RZ, UR5, R0 ;  /* 0x00000005ff007c19 */ /* 0x000fce0008011600 */
.L_x_247:
[----:B-----5:R-:W0:Y:S01]  /*bc10*/  S2R R11, SR_CgaCtaId ;  /* 0x00000000000b7919 */ /* 0x020e220000008800 */
[----:B------:R-:W-:-:S04]  /*bc20*/  MOV R10, 0x400 ;  /* 0x00000400000a7802 */ /* 0x000fc80000000f00 */
[----:B0-----:R-:W-:Y:S02]  /*bc30*/  LEA R19, R11, R10, 0x18 ;  /* 0x0000000a0b137211 */ /* 0x001fe400078ec0ff */
[----:B------:R-:W-:-:S03]  /*bc40*/  SHF.L.U32 R10, R5, 0x1f, RZ ;  /* 0x0000001f050a7819 */ /* 0x000fc600000006ff */
[----:B------:R-:W-:-:S07]  /*bc50*/  IMAD R17, R4, 0x8, R19 ;  /* 0x0000000804117824 */ /* 0x000fce00078e0213 */
.L_x_244:
[----:B0-----:R0:W1:Y:S02]  /*bc60*/  SYNCS.PHASECHK.TRANS64.TRYWAIT P2, [R17+URZ+0x37058], R10 ;  /* 0x0370580a110075a7 */ /* 0x001064000804017f */
[----:B-1----:R-:W-:Y:S05]  /*bc70*/  @!P2 NANOSLEEP.SYNCS 0x989680 ;  /* 0x009896800000a95d */ /* 0x002fea0003900000 */
[----:B------:R-:W1:Y:S02]  /*bc80*/  @!P2 SYNCS.PHASECHK.TRANS64 P2, [R17+URZ+0x37058], R10 ;  /* 0x0370580a1100a5a7 */ /* 0x000e64000804007f */
[----:B-1----:R-:W-:Y:S05]  /*bc90*/  @!P2 BRA `(.L_x_244) ;  /* 0xfffffffc00f0a947 */ /* 0x002fea000383ffff */
[----:B0-----:R-:W0:Y:S02]  /*bca0*/  @!P1 LDC R10, c[0x0][0x580] ;  /* 0x00016000ff0a9b82 */ /* 0x001e240000000800 */
[----:B0-----:R0:W-:Y:S02]  /*bcb0*/  @!P1 SYNCS.ARRIVE.TRANS64 RZ, [R17+URZ+0x37000], R10 ;  /* 0x0370000a11ff99a7 */ /* 0x0011e4000800003f */
[----:B0-----:R-:W-:-:S04]  /*bcc0*/  PRMT R10, R20, 0x9910, RZ ;  /* 0x00009910140a7816 */ /* 0x001fc800000000ff */
[----:B------:R-:W-:-:S13]  /*bcd0*/  ISETP.NE.AND P2, PT, R10, 0x2, PT ;  /* 0x000000020a00780c */ /* 0x000fda0003f45270 */
[----:B------:R-:W-:Y:S05]  /*bce0*/  @P2 BRA `(.L_x_245) ;  /* 0x0000000000042947 */ /* 0x000fea0003800000 */
[----:B------:R-:W-:Y:S01]  /*bcf0*/  BPT.TRAP 0x1 ;  /* 0x000000040000795c */ /* 0x000fe20000300000 */
.L_x_245:
[----:B------:R-:W-:Y:S05]  /*bd00*/  @P0 BRA `(.L_x_246) ;  /* 0x0000000000040947 */ /* 0x000fea0003800000 */
[----:B------:R-:W-:Y:S01]  /*bd10*/  BPT.TRAP 0x1 ;  /* 0x000000040000795c */ /* 0x000fe20000300000 */
.L_x_246:
[----:B------:R-:W0:Y:S01]  /*bd20*/  LDC R13, c[0x0][0x380] ;  /* 0x0000e000ff0d7b82 */ /* 0x000e220000000800 */
[----:B------:R-:W-:Y:S01]  /*bd30*/  R2UR UR4, R0 ;  /* 0x00000000000472ca */ /* 0x000fe200000e0000 */
[----:B------:R-:W-:Y:S01]  /*bd40*/  ULDC UR14, c[0x0][0x38c] ;  /* 0x0000e300000e7ab9 */ /* 0x000fe20000000800 */
[----:B------:R-:W-:Y:S01]  /*bd50*/  R2UR UR13, R16 ;  /* 0x00000000100d72ca */ /* 0x000fe200000e0000 */
[----:B------:R-:W-:Y:S01]  /*bd60*/  UISETP.NE.AND UP0, UPT, UR14, 0x1, UPT ;  /* 0x000000010e00788c */ /* 0x000fe2000bf05270 */
[C---:B------:R-:W-:Y:S01]  /*bd70*/  R2UR UR18, R8.reuse ;  /* 0x00000000081272ca */ /* 0x040fe200000e0000 */
[----:B------:R-:W-:Y:S01]  /*bd80*/  VIADD R8, R8, 0x1 ;  /* 0x0000000108087836 */ /* 0x000fe20000000000 */
[----:B------:R-:W-:Y:S01]  /*bd90*/  ULDC UR24, c[0x0][0x398] ;  /* 0x0000e60000187ab9 */ /* 0x000fe20000000800 */
[----:B------:R-:W1:Y:S01]  /*bda0*/  LDC.64 R10, c[0x0][0x3f8] ;  /* 0x0000fe00ff0a7b82 */ /* 0x000e620000000a00 */
[----:B------:R-:W-:Y:S01]  /*bdb0*/  R2UR UR16, R4 ;  /* 0x00000000041072ca */ /* 0x000fe200000e0000 */
[----:B------:R-:W-:Y:S01]  /*bdc0*/  ULDC UR12, c[0x0][0x3ec] ;  /* 0x0000fb00000c7ab9 */ /* 0x000fe20000000800 */
[----:B------:R-:W-:Y:S01]  /*bdd0*/  R2UR UR17, R17 ;  /* 0x00000000111172ca */ /* 0x000fe200000e0000 */
[----:B------:R-:W-:Y:S01]  /*bde0*/  VIADD R21, R21, 0xffffffff ;  /* 0xffffffff15157836 */ /* 0x000fe20000000000 */
[----:B------:R-:W-:Y:S01]  /*bdf0*/  ULDC.64 UR28, c[0x0][0x198] ;  /* 0x00006600001c7ab9 */ /* 0x000fe20000000a00 */
[----:B------:R-:W-:Y:S01]  /*be00*/  ULDC.64 UR20, c[0x0][0x3f0] ;  /* 0x0000fc0000147ab9 */ /* 0x000fe20000000a00 */
[----:B------:R-:W-:Y:S01]  /*be10*/  @UP0 ULDC.64 UR8, c[0x0][0x390] ;  /* 0x0000e40000080ab9 */ /* 0x000fe20000000a00 */
[----:B---34-:R-:W1:Y:S01]  /*be20*/  LDC.64 R14, c[0x0][0x3d0] ;  /* 0x0000f400ff0e7b82 */ /* 0x018e620000000a00 */
[----:B------:R-:W-:Y:S01]  /*be30*/  ISETP.GT.AND P6, PT, R21, 0x1, PT ;  /* 0x000000011500780c */ /* 0x000fe20003fc4270 */
[----:B------:R-:W-:Y:S01]  /*be40*/  USHF.L.U32 UR18, UR18, 0x5, URZ ;  /* 0x0000000512127899 */ /* 0x000fe2000800063f */
[----:B------:R-:W-:Y:S01]  /*be50*/  UMOV UR26, 0x0 ;  /* 0x00000000001a7882 */ /* 0x000fe20000000000 */
[----:B------:R-:W-:-:S04]  /*be60*/  UMOV UR27, 0x10000000 ;  /* 0x10000000001b7882 */ /* 0x000fc80000000000 */
[----:B------:R-:W2:Y:S01]  /*be70*/  LDC R12, c[0x0][0x400] ;  /* 0x00010000ff0c7b82 */ /* 0x000ea20000000800 */
[----:B0-----:R-:W-:Y:S01]  /*be80*/  ISETP.NE.AND P2, PT, R13, 0x1, PT ;  /* 0x000000010d00780c */ /* 0x001fe20003f45270 */
[----:B------:R-:W-:-:S12]  /*be90*/  UIADD3 UR17, UR17, 0x37000, URZ ;  /* 0x0003700011117890 */ /* 0x000fd8000fffe03f */
[----:B------:R-:W-:Y:S01]  /*bea0*/  @P2 IMAD.U32 R22, RZ, RZ, UR4 ;  /* 0x00000004ff162e24 */ /* 0x000fe2000f8e00ff */
[----:B------:R-:W-:Y:S01]  /*beb0*/  ULDC.64 UR4, c[0x0][0x3c8] ;  /* 0x0000f20000047ab9 */ /* 0x000fe20000000a00 */
[----:B-1----:R-:W-:Y:S02]  /*bec0*/  IMAD R11, R7, R14, R11 ;  /* 0x0000000e070b7224 */ /* 0x002fe400078e020b */
[----:B------:R-:W-:Y:S01]  /*bed0*/  IMAD R10, R9, UR5, R10 ;  /* 0x00000005090a7c24 */ /* 0x000fe2000f8e020a */
[----:B------:R-:W-:Y:S02]  /*bee0*/  @P2 R2UR UR13, R22 ;  /* 0x00000000160d22ca */ /* 0x000fe400000e0000 */
[----:B------:R-:W-:Y:S01]  /*bef0*/  ISETP.NE.AND P2, PT, R8, UR15, PT ;  /* 0x0000000f08007c0c */ /* 0x000fe2000bf45270 */
[----:B------:R-:W-:Y:S02]  /*bf00*/  IMAD.U32 R11, R11, 0x20, R10 ;  /* 0x000000200b0b7824 */ /* 0x000fe400078e000a */
[----:B--2---:R-:W-:Y:S01]  /*bf10*/  IMAD R12, R6, R15, R12 ;  /* 0x0000000f060c7224 */ /* 0x004fe200078e020c */
[----:B------:R-:W-:Y:S01]  /*bf20*/  SEL R8, R8, RZ, P2 ;  /* 0x000000ff08087207 */ /* 0x000fe20001000000 */
[----:B------:R-:W0:Y:S02]  /*bf30*/  LDC.64 R14, c[0x0][0x3e0] ;  /* 0x0000f800ff0e7b82 */ /* 0x000e240000000a00 */
[----:B------:R-:W-:-:S04]  /*bf40*/  IMAD.U32 R11, R12, 0x400, R11 ;  /* 0x000004000c0b7824 */ /* 0x000fc800078e000b */
[----:B------:R-:W-:Y:S01]  /*bf50*/  UIMAD.WIDE.U32 UR6, UR13, UR8, URZ ;  /* 0x000000080d0672a5 */ /* 0x000fe2000f8e003f */
[----:B------:R-:W-:Y:S01]  /*bf60*/  R2UR UR25, R11 ;  /* 0x000000000b1972ca */ /* 0x000fe200000e0000 */
[----:B------:R-:W-:Y:S01]  /*bf70*/  UIADD3 UR6, -UR13, URZ, URZ ;  /* 0x0000003f0d067290 */ /* 0x000fe2000fffe13f */
[----:B------:R-:W-:Y:S01]  /*bf80*/  VIADD R11, R6, 0x1 ;  /* 0x00000001060b7836 */ /* 0x000fe20000000000 */
[----:B------:R-:W-:Y:S01]  /*bf90*/  UMOV UR5, UR13 ;  /* 0x0000000d00057c82 */ /* 0x000fe20008000000 */
[----:B------:R-:W-:Y:S02]  /*bfa0*/  @UP0 USHF.R.U32.HI UR5, URZ, UR9, UR7 ;  /* 0x000000093f050299 */ /* 0x000fe40008011607 */
[----:B------:R-:W-:Y:S01]  /*bfb0*/  UISETP.NE.AND UP0, UPT, UR24, 0x1, UPT ;  /* 0x000000011800788c */ /* 0x000fe2000bf05270 */
[----:B------:R-:W-:Y:S01]  /*bfc0*/  IMAD R10, R13, UR6, R16 ;  /* 0x000000060d0a7c24 */ /* 0x000fe2000f8e0210 */
[----:B------:R-:W-:Y:S01]  /*bfd0*/  R2UR UR7, R19 ;  /* 0x00000000130772ca */ /* 0x000fe200000e0000 */
[----:B------:R-:W-:Y:S01]  /*bfe0*/  VIADD R13, R9, 0x1 ;  /* 0x00000001090d7836 */ /* 0x000fe20000000000 */
[----:B------:R-:W-:Y:S01]  /*bff0*/  ULDC.64 UR8, c[0x0][0x3c0] ;  /* 0x0000f00000087ab9 */ /* 0x000fe20000000a00 */
[----:B------:R-:W-:Y:S01]  /*c000*/  @P2 IMAD.MOV R13, RZ, RZ, R9 ;  /* 0x000000ffff0d2224 */ /* 0x000fe200078e0209 */
[----:B------:R-:W-:Y:S01]  /*c010*/  R2UR UR19, R10 ;  /* 0x000000000a1372ca */ /* 0x000fe200000e0000 */
[C---:B------:R-:W-:Y:S01]  /*c020*/  IMAD R19, R4.reuse, 0x1000, R19 ;  /* 0x0000100004137824 */ /* 0x040fe200078e0213 */
[----:B------:R-:W-:Y:S01]  /*c030*/  UMOV UR22, UR5 ;  /* 0x0000000500167c82 */ /* 0x000fe20008000000 */
[----:B------:R-:W-:Y:S01]  /*c040*/  VIADD R10, R7, 0x1 ;  /* 0x00000001070a7836 */ /* 0x000fe20000000000 */
[----:B------:R-:W-:Y:S01]  /*c050*/  UIADD3 UR6, UP1, UR28, 0xf0, URZ ;  /* 0x000000f01c067890 */ /* 0x000fe2000ff3e03f */
[----:B0-----:R-:W-:Y:S01]  /*c060*/  ISETP.NE.AND P3, PT, R13, R14, PT ;  /* 0x0000000e0d00720c */ /* 0x001fe20003f65270 */
[----:B------:R-:W-:Y:S01]  /*c070*/  @UP0 ULDC UR10, c[0x0][0x39c] ;  /* 0x0000e700000a0ab9 */ /* 0x000fe20000000800 */
[----:B------:R-:W-:Y:S01]  /*c080*/  @UP0 ULDC UR30, c[0x0][0x3a0] ;  /* 0x0000e800001e0ab9 */ /* 0x000fe20000000800 */
[----:B------:R-:W-:Y:S01]  /*c090*/  UIMAD.WIDE.U32 UR10, UR5, UR10, URZ ;  /* 0x0000000a050a72a5 */ /* 0x000fe2000f8e003f */
[----:B------:R-:W-:Y:S01]  /*c0a0*/  R2UR UR23, R19 ;  /* 0x00000000131772ca */ /* 0x000fe200000e0000 */
[----:B------:R-:W-:Y:S01]  /*c0b0*/  ULEA UR16, UR16, UR7, 0xe ;  /* 0x0000000710107291 */ /* 0x000fe2000f8e703f */
[----:B------:R-:W-:Y:S01]  /*c0c0*/  VIADD R4, R4, 0x1 ;  /* 0x0000000104047836 */ /* 0x000fe20000000000 */
[----:B------:R-:W-:-:S02]  /*c0d0*/  @UP0 USHF.R.U32.HI UR22, URZ, UR30, UR11 ;  /* 0x0000001e3f160299 */ /* 0x000fc4000801160b */
[----:B------:R-:W-:Y:S01]  /*c0e0*/  UIMAD UR19, UR19, UR8, UR12 ;  /* 0x00000008131372a4 */ /* 0x000fe2000f8e020c */
[----:B------:R-:W-:Y:S01]  /*c0f0*/  R2UR UR12, R9 ;  /* 0x00000000090c72ca */ /* 0x000fe200000e0000 */
[----:B------:R-:W-:Y:S01]  /*c100*/  UIADD3 UR7, -UR5, URZ, URZ ;  /* 0x0000003f05077290 */ /* 0x000fe2000fffe13f */
[----:B------:R-:W-:Y:S01]  /*c110*/  R2UR UR10, R18 ;  /* 0x00000000120a72ca */ /* 0x000fe200000e0000 */
[----:B------:R-:W-:Y:S01]  /*c120*/  UIADD3 UR8, -UR22, URZ, URZ ;  /* 0x0000003f16087290 */ /* 0x000fe2000fffe13f */
[----:B------:R-:W-:Y:S01]  /*c130*/  @P3 IMAD.MOV R10, RZ, RZ, R7 ;  /* 0x000000ffff0a3224 */ /* 0x000fe200078e0207 */
[----:B------:R-:W-:Y:S01]  /*c140*/  UIMAD UR7, UR14, UR7, UR13 ;  /* 0x000000070e0772a4 */ /* 0x000fe2000f8e020d */
[----:B------:R-:W-:Y:S01]  /*c150*/  R2UR UR13, R7 ;  /* 0x00000000070d72ca */ /* 0x000fe200000e0000 */
[----:B------:R-:W-:Y:S01]  /*c160*/  UIMAD UR5, UR24, UR8, UR5 ;  /* 0x00000008180572a4 */ /* 0x000fe2000f8e0205 */
[----:B------:R-:W-:Y:S01]  /*c170*/  R2UR UR14, R6 ;  /* 0x00000000060e72ca */ /* 0x000fe200000e0000 */
[----:B------:R-:W-:Y:S01]  /*c180*/  UIADD3 UR28, UP2, UR28, 0x270, URZ ;  /* 0x000002701c1c7890 */ /* 0x000fe2000ff5e03f */
[----:B------:R-:W-:Y:S01]  /*c190*/  ISETP.NE.AND P4, PT, R10, R15, PT ;  /* 0x0000000f0a00720c */ /* 0x000fe20003f85270 */
[----:B------:R-:W-:Y:S01]  /*c1a0*/  UIMAD UR20, UR7, UR9, UR20 ;  /* 0x00000009071472a4 */ /* 0x000fe2000f8e0214 */
[C---:B------:R-:W-:Y:S01]  /*c1b0*/  ISETP.NE.AND P5, PT, R4.reuse, 0xb, PT ;  /* 0x0000000b0400780c */ /* 0x040fe20003fa5270 */
[----:B------:R-:W-:Y:S01]  /*c1c0*/  UIMAD UR21, UR5, UR4, UR21 ;  /* 0x00000004051572a4 */ /* 0x000fe2000f8e0215 */
[----:B------:R-:W-:Y:S01]  /*c1d0*/  SEL R9, R13, RZ, P3 ;  /* 0x000000ff0d097207 */ /* 0x000fe20001800000 */
[----:B------:R-:W-:Y:S01]  /*c1e0*/  UIADD3.X UR7, URZ, UR29, URZ, UP1, !UPT ;  /* 0x0000001d3f077290 */ /* 0x000fe20008ffe43f */
[----:B------:R-:W-:Y:S01]  /*c1f0*/  SEL R12, RZ, 0x1, P5 ;  /* 0x00000001ff0c7807 */ /* 0x000fe20002800000 */
[----:B------:R-:W-:Y:S01]  /*c200*/  UPRMT UR4, UR25, 0x5410, URZ ;  /* 0x0000541019047896 */ /* 0x000fe2000800003f */
[----:B------:R-:W-:Y:S01]  /*c210*/  SEL R4, R4, RZ, P5 ;  /* 0x000000ff04047207 */ /* 0x000fe20002800000 */
[----:B------:R-:W-:Y:S01]  /*c220*/  UIADD3 UR8, UR23, 0x2c000, URZ ;  /* 0x0002c00017087890 */ /* 0x000fe2000fffe03f */
[----:B------:R-:W-:Y:S01]  /*c230*/  LOP3.LUT R5, R5, R12, RZ, 0x3c, !PT ;  /* 0x0000000c05057212 */ /* 0x000fe200078e3cff */
[----:B------:R-:W-:Y:S01]  /*c240*/  UIADD3.X UR29, URZ, UR29, URZ, UP2, !UPT ;  /* 0x0000001d3f1d7290 */ /* 0x000fe200097fe43f */
[----:B------:R-:W-:Y:S01]  /*c250*/  SEL R7, R10, RZ, P4 ;  /* 0x000000ff0a077207 */ /* 0x000fe20002000000 */
[----:B------:R-:W-:Y:S01]  /*c260*/  UMOV UR9, UR17 ;  /* 0x0000001100097c82 */ /* 0x000fe20008000000 */
[----:B------:R-:W-:Y:S01]  /*c270*/  UMOV UR11, UR18 ;  /* 0x00000012000b7c82 */ /* 0x000fe20008000000 */
[----:B------:R-:W-:Y:S01]  /*c280*/  @P4 IMAD.MOV R11, RZ, RZ, R6 ;  /* 0x000000ffff0b4224 */ /* 0x000fe200078e0206 */
[----:B------:R1:W-:Y:S03]  /*c290*/  UTMALDG.5D.IM2COL [UR16], [UR6], UR4 ;  /* 0x00000010060073b4 */ /* 0x0003e60008060004 */
[----:B------:R-:W-:Y:S01]  /*c2a0*/  IMAD.MOV.U32 R6, RZ, RZ, R11 ;  /* 0x000000ffff067224 */ /* 0x000fe200078e000b */
[----:B------:R1:W-:Y:S02]  /*c2b0*/  UTMALDG.5D [UR8], [UR28], desc[UR26] ;  /* 0x00001a081c0075b4 */ /* 0x0003e40008021000 */
[----:B-1----:R-:W-:Y:S05]  /*c2c0*/  @P6 BRA `(.L_x_247) ;  /* 0xfffffff800506947 */ /* 0x002fea000383ffff */
.L_x_243:
[----:B------:R-:W-:Y:S01]  /*c2d0*/  ISETP.GE.U32.AND P2, PT, R3, 0xb, PT ;  /* 0x0000000b0300780c */ /* 0x000fe20003f46070 */
[----:B------:R-:W-:Y:S05]  /*c2e0*/  WARPSYNC.ALL ;  /* 0x0000000000007948 */ /* 0x000fea0003800000 */
[----:B------:R-:W-:-:S07]  /*c2f0*/  ELECT P1, URZ, PT ;  /* 0x00000000003f782f */ /* 0x000fce0003820000 */
[----:B0-2---:R-:W-:-:S05]  /*c300*/  @P2 IMAD.WIDE.U32 R4, R3, -0x45d1745d, RZ ;  /* 0xba2e8ba303042825 */ /* 0x005fca00078e00ff */
[----:B------:R-:W-:-:S04]  /*c310*/  @P2 SHF.R.U32.HI R0, RZ, 0x3, R5 ;  /* 0x00000003ff002819 */ /* 0x000fc80000011605 */
[----:B------:R-:W-:-:S04]  /*c320*/  @P2 LOP3.LUT R0, R0, 0x1, RZ, 0xc0, !PT ;  /* 0x0000000100002812 */ /* 0x000fc800078ec0ff */
[----:B------:R-:W-:Y:S01]  /*c330*/  @P2 ISETP.NE.U32.AND P0, PT, R0, 0x1, PT ;  /* 0x000000010000280c */ /* 0x000fe20003f05070 */
[----:B------:R-:W-:-:S12]  /*c340*/  @!P1 EXIT ;  /* 0x000000000000994d */ /* 0x000fd80003800000 */
[----:B------:R-:W-:Y:S01]  /*c350*/  LOP3.LUT R2, R2, 0x2, RZ, 0xfc, !PT ;  /* 0x0000000202027812 */ /* 0x000fe200078efcff */
[----:B------:R-:W-:Y:S01]  /*c360*/  IMAD.MOV.U32 R0, RZ, RZ, 0x1 ;  /* 0x00000001ff007424 */ /* 0x000fe200078e00ff */
[----:B------:R-:W-:Y:S02]  /*c370*/  @P2 ISETP.NE.U32.AND.EX P0, PT, RZ, RZ, PT, P0 ;  /* 0x000000ffff00220c */ /* 0x000fe40003f05100 */
[----:B------:R-:W-:Y:S02]  /*c380*/  ISETP.NE.AND P1, PT, R2, 0x3, PT ;  /* 0x000000030200780c */ /* 0x000fe40003f25270 */
[----:B------:R-:W-:-:S11]  /*c390*/  @P2 SEL R0, RZ, 0x1, !P0 ;  /* 0x00000001ff002807 */ /* 0x000fd60004000000 */
[----:B------:R-:W-:Y:S05]  /*c3a0*/  @!P1 BRA `(.L_x_248) ;  /* 0x0000000000049947 */ /* 0x000fea0003800000 */
[----:B------:R-:W-:Y:S01]  /*c3b0*/  BPT.TRAP 0x1 ;  /* 0x000000040000795c */ /* 0x000fe20000300000 */
.L_x_248:
[----:B------:R-:W0:Y:S01]  /*c3c0*/  S2R R7, SR_CgaCtaId ;  /* 0x0000000000077919 */ /* 0x000e220000008800 */
[----:B------:R-:W-:Y:S01]  /*c3d0*/  IMAD.WIDE.U32 R4, R3, -0x45d1745d, RZ ;  /* 0xba2e8ba303047825 */ /* 0x000fe200078e00ff */
[----:B------:R-:W-:-:S04]  /*c3e0*/  MOV R2, 0x400 ;  /* 0x0000040000027802 */ /* 0x000fc80000000f00 */
[----:B------:R-:W-:Y:S02]  /*c3f0*/  SHF.R.U32.HI R4, RZ, 0x3, R5 ;  /* 0x00000003ff047819 */ /* 0x000fe40000011605 */
[----:B------:R-:W-:-:S03]  /*c400*/  SHF.L.U32 R5, R0, 0x1f, RZ ;  /* 0x0000001f00057819 */ /* 0x000fc600000006ff */
[----:B------:R-:W-:Y:S01]  /*c410*/  IMAD R3, R4, -0xb, R3 ;  /* 0xfffffff504037824 */ /* 0x000fe200078e0203 */
[----:B0-----:R-:W-:-:S05]  /*c420*/  LEA R2, R7, R2, 0x18 ;  /* 0x0000000207027211 */ /* 0x001fca00078ec0ff */
[----:B------:R-:W-:-:S04]  /*c430*/  VIADD R2, R2, 0x37058 ;  /* 0x0003705802027836 */ /* 0x000fc80000000000 */
[----:B------:R-:W-:-:S07]  /*c440*/  IMAD R4, R3, 0x8, R2 ;  /* 0x0000000803047824 */ /* 0x000fce00078e0202 */
.L_x_249:
[----:B0-----:R0:W1:Y:S02]  /*c450*/  SYNCS.PHASECHK.TRANS64.TRYWAIT P0, [R4+URZ], R5 ;  /* 0x00000005040075a7 */ /* 0x001064000800017f */
[----:B-1----:R-:W-:Y:S05]  /*c460*/  @!P0 NANOSLEEP.SYNCS 0x989680 ;  /* 0x009896800000895d */ /* 0x002fea0003900000 */
[----:B------:R-:W1:Y:S02]  /*c470*/  @!P0 SYNCS.PHASECHK.TRANS64 P0, [R4+URZ], R5 ;  /* 0x00000005040085a7 */ /* 0x000e64000800007f */
[----:B-1----:R-:W-:Y:S05]  /*c480*/  @!P0 BRA `(.L_x_249) ;  /* 0xfffffffc00f08947 */ /* 0x002fea000383ffff */
[----:B------:R-:W-:-:S05]  /*c490*/  VIADD R3, R3, 0x1 ;  /* 0x0000000103037836 */ /* 0x000fca0000000000 */
[----:B------:R-:W-:-:S04]  /*c4a0*/  ISETP.NE.AND P0, PT, R3, 0xb, PT ;  /* 0x0000000b0300780c */ /* 0x000fc80003f05270 */
[----:B0-----:R-:W-:Y:S02]  /*c4b0*/  SEL R5, RZ, 0x1, P0 ;  /* 0x00000001ff057807 */ /* 0x001fe40000000000 */
[----:B------:R-:W-:Y:S02]  /*c4c0*/  SEL R3, R3, RZ, P0 ;  /* 0x000000ff03037207 */ /* 0x000fe40000000000 */
[----:B------:R-:W-:-:S03]  /*c4d0*/  LOP3.LUT R7, R0, R5, RZ, 0x3c, !PT ;  /* 0x0000000500077212 */ /* 0x000fc600078e3cff */
[----:B------:R-:W-:Y:S01]  /*c4e0*/  IMAD R0, R3, 0x8, R2 ;  /* 0x0000000803007824 */ /* 0x000fe200078e0202 */
[----:B------:R-:W-:-:S07]  /*c4f0*/  SHF.L.U32 R5, R7, 0x1f, RZ ;  /* 0x0000001f07057819 */ /* 0x000fce00000006ff */
.L_x_250:
        /* <DEDUP_REMOVED lines=11> */
.L_x_251:
        /* <DEDUP_REMOVED lines=11> */
.L_x_252:
        /* <DEDUP_REMOVED lines=11> */
.L_x_253:
        /* <DEDUP_REMOVED lines=11> */
.L_x_254:
        /* <DEDUP_REMOVED lines=11> */
.L_x_255:
        /* <DEDUP_REMOVED lines=11> */
.L_x_256:
        /* <DEDUP_REMOVED lines=11> */
.L_x_257:
        /* <DEDUP_REMOVED lines=11> */
.L_x_258:
        /* <DEDUP_REMOVED lines=11> */
.L_x_259:
[----:B0-----:R0:W1:Y:S02]  /*cb30*/  SYNCS.PHASECHK.TRANS64.TRYWAIT P0, [R3+URZ], R0 ;  /* 0x00000000030075a7 */ /* 0x001064000800017f */
[----:B-1----:R-:W-:Y:S05]  /*cb40*/  @!P0 NANOSLEEP.SYNCS 0x989680 ;  /* 0x009896800000895d */ /* 0x002fea0003900000 */
[----:B------:R-:W1:Y:S02]  /*cb50*/  @!P0 SYNCS.PHASECHK.TRANS64 P0, [R3+URZ], R0 ;  /* 0x00000000030085a7 */ /* 0x000e64000800007f */
[----:B-1----:R-:W-:Y:S05]  /*cb60*/  @P0 EXIT ;  /* 0x000000000000094d */ /* 0x002fea0003800000 */
[----:B------:R-:W-:Y:S05]  /*cb70*/  BRA `(.L_x_259) ;  /* 0xfffffffc00ec7947 */ /* 0x000fea000383ffff */
.L_x_260:
[----:B------:R-:W-:-:S00]  /*cb80*/  BRA `(.L_x_260) ;  /* 0xfffffffc00fc7947 */ /* 0x000fc0000383ffff */
[----:B------:R-:W-:-:S00]  /*cb90*/  NOP ;  /* 0x0000000000007918 */ /* 0x000fc00000000000 */
        /* <DEDUP_REMOVED lines=14> */
.L_x_261:


//--------------------- .nv.shared._ZN7cutlass13device_kernelINS_4conv6kernel13ConvUniversalINS1_16ConvProblemShapeILNS1_8OperatorE1ELi3EEENS1_10collective14CollectiveConvINS1_46MainloopSm90TmaGmmaWarpSpecializedImplicitGemmILS5_1ELi11ELi3EN4cute5tupleIJNSA_1CILi1EEESD_SD_EEENS1_36KernelImplicitTmaWarpSpecializedSm90ELi1EEENSB_IJNSC_ILi256EEENSC_ILi64EEENSB_IJNSC_ILi32EEEEEEEEENS_6half_tESM_NSA_8TiledMMAINSA_8MMA_AtomIJNSA_4SM904GMMA25MMA_64x64x16_F32F16F16_SSILNSQ_5MajorE0ELSS_1ELNSQ_7ScaleInE1ELST_1EEEEEENSA_6LayoutISE_NSB_IJNSC_ILi0EEESX_SX_EEEEENSB_IJNSA_10UnderscoreES10_S10_EEEEENS7_6detail26Sm90ImplicitGemmTileTraitsINSA_20SM90_TMA_LOAD_IM2COLENSA_14ComposedLayoutINSA_7SwizzleILi2ELi4ELi3EEENSA_18smem_ptr_flag_bitsILi16EEENSW_INSB_IJNSB_IJNSC_ILi8EEESJ_EEENSB_IJSJ_SD_EEENSB_IJSD_NSC_ILi11EEEEEEEEENSB_IJNSB_IJSJ_SH_EEENSB_IJSD_SX_EEENSB_IJSX_NSC_ILi8192EEEEEEEEEEEEEvEENS14_INSA_13SM90_TMA_LOADENS16_INS17_ILi3ELi4ELi3EEES1A_NSW_INSB_IJNSB_IJSI_SD_EEENSB_IJS1B_NSC_ILi4EEEEEES1F_EEENSB_IJS1I_NSB_IJSI_NSC_ILi512EEEEEENSB_IJSX_NSC_ILi2048EEEEEEEEEEEEEvEEEENS_8epilogue10collective6detail29Sm90TmaWarpSpecializedAdapterINS25_15DefaultEpilogueISM_NSB_IJNSB_IJllllEEESD_SX_EEES2A_NS24_6thread17LinearCombinationISM_Li1EffLNS2B_9ScaleType4KindE0ELNS_15FloatRoundStyleE2ESM_EENS_4gemm15EpilogueDefaultEEEEEvvEEEEvNT_6ParamsE --------------------------
	.section	.nv.shared._ZN7cutlass13device_kernelINS_4conv6kernel13ConvUniversalINS1_16ConvProblemShapeILNS1_8OperatorE1ELi3EEENS1_10collective14CollectiveConvINS1_46MainloopSm90TmaGmmaWarpSpecializedImplicitGemmILS5_1ELi11ELi3EN4cute5tupleIJNSA_1CILi1EEESD_SD_EEENS1_36KernelImplicitTmaWarpSpecializedSm90ELi1EEENSB_IJNSC_ILi256EEENSC_ILi64EEENSB_IJNSC_ILi32EEEEEEEEENS_6half_tESM_NSA_8TiledMMAINSA_8MMA_AtomIJNSA_4SM904GMMA25MMA_64x64x16_F32F16F16_SSILNSQ_5MajorE0ELSS_1ELNSQ_7ScaleInE1ELST_1EEEEEENSA_6LayoutISE_NSB_IJNSC_ILi0EEESX_SX_EEEEENSB_IJNSA_10UnderscoreES10_S10_EEEEENS7_6detail26Sm90ImplicitGemmTileTraitsINSA_20SM90_TMA_LOAD_IM2COLENSA_14ComposedLayoutINSA_7SwizzleILi2ELi4ELi3EEENSA_18smem_ptr_flag_bitsILi16EEENSW_INSB_IJNSB_IJNSC_ILi8EEESJ_EEENSB_IJSJ_SD_EEENSB_IJSD_NSC_ILi11EEEEEEEEENSB_IJNSB_IJSJ_SH_EEENSB_IJSD_SX_EEENSB_IJSX_NSC_ILi8192EEEEEEEEEEEEEvEENS14_INSA_13SM90_TMA_LOADENS16_INS17_ILi3ELi4ELi3EEES1A_NSW_INSB_IJNSB_IJSI_SD_EEENSB_IJS1B_NSC_ILi4EEEEEES1F_EEENSB_IJS1I_NSB_IJSI_NSC_ILi512EEEEEENSB_IJSX_NSC_ILi2048EEEEEEEEEEEEEvEEEENS_8epilogue10collective6detail29Sm90TmaWarpSpecializedAdapterINS25_15DefaultEpilogueISM_NSB_IJNSB_IJllllEEESD_SX_EEES2A_NS24_6thread17LinearCombinationISM_Li1EffLNS2B_9ScaleType4KindE0ELNS_15FloatRoundStyleE2ESM_EENS_4gemm15EpilogueDefaultEEEEEvvEEEEvNT_6ParamsE,"aw",@nobits
	.sectionflags	@""
	.align	16
	.zero		1024


//--------------------- .nv.shared.reserved.0     --------------------------
	.section	.nv.shared.reserved.0,"aw",@nobits
	.weak		__nv_reservedSMEM_offset_0_alias
	.size		__nv_reservedSMEM_offset_0_alias, 0, 0
	.other		__nv_reservedSMEM_offset_0_alias,@"STO_CUDA_RESERVED_SHARED STV_DEFAULT"
__nv_reservedSMEM_offset_0_alias:
	.zero		0


//--------------------- .nv.global                --------------------------
	.section	.nv.global,"aw",@nobits
.nv.global:
	.type		_ZN39_INTERNAL_7afc16e1_4_k_cu_9a747f2d_24964cute1_E,@object
	.size		_ZN39_INTERNAL_7afc16e1_4_k_cu_9a747f2d_24964cute1_E,(_ZN39_INTERNAL_7afc16e1_4_k_cu_9a747f2d_24964cuda3std3__45__cpo6cbeginE - _ZN39_INTERNAL_7afc16e1_4_k_cu_9a747f2d_24964cute1_E)
_ZN39_INTERNAL_7afc16e1_4_k_cu_9a747f2d_24964cute1_E:
	.zero		1
	.type		_ZN39_INTERNAL_7afc16e1_4_k_cu_9a747f2d_24964cuda3std3__45__cpo6cbeginE,@object
	.size		_ZN39_INTERNAL_7afc16e1_4_k_cu_9a747f2d_24964cuda3std3__45__cpo6cbeginE,(_ZN39_INTERNAL_7afc16e1_4_k_cu_9a747f2d_24964cuda3std3__48in_placeE - _ZN39_INTERNAL_7afc16e1_4_k_cu_9a747f2d_24964cuda3std3__45__cpo6cbeginE)
_ZN39_INTERNAL_7afc16e1_4_k_cu_9a747f2d_24964cuda3std3__45__cpo6cbeginE:
	.zero		1
	.type		_ZN39_INTERNAL_7afc16e1_4_k_cu_9a747f2d_24964cuda3std3__48in_placeE,@object
	.size		_ZN39_INTERNAL_7afc16e1_4_k_cu_9a747f2d_24964cuda3std3__48in_placeE,(_ZN39_INTERNAL_7afc16e1_4_k_cu_9a747f2d_24964cuda3std6ranges3__45__cpo9iter_moveE - _ZN39_INTERNAL_7afc16e1_4_k_cu_9a747f2d_24964cuda3std3__48in_placeE)
_ZN39_INTERNAL_7afc16e1_4_k_cu_9a747f2d_24964cuda3std3__48in_placeE:
	.zero		1
	.type		_ZN39_INTERNAL_7afc16e1_4_k_cu_9a747f2d_24964cuda3std6ranges3__45__cpo9iter_moveE,@object
	.size		_ZN39_INTERNAL_7afc16e1_4_k_cu_9a747f2d_24964cuda3std6ranges3__45__cpo9iter_moveE,(_ZN39_INTERNAL_7afc16e1_4_k_cu_9a747f2d_24964cuda3std3__45__cpo5beginE - _ZN39_INTERNAL_7afc16e1_4_k_cu_9a747f2d_24964cuda3std6ranges3__45__cpo9iter_moveE)
_ZN39_INTERNAL_7afc16e1_4_k_cu_9a747f2d_24964cuda3std6ranges3__45__cpo9iter_moveE:
	.zero		1
	.type		_ZN39_INTERNAL_7afc16e1_4_k_cu_9a747f2d_24964cuda3std3__45__cpo5beginE,@object
	.size		_ZN39_INTERNAL_7afc16e1_4_k_cu_9a747f2d_24964cuda3std3__45__cpo5beginE,(_ZN39_INTERNAL_7afc16e1_4_k_cu_9a747f2d_24964cuda3std3__441_GLOBAL__N__7afc16e1_4_k_cu_9a747f2d_24966ignoreE - _ZN39_INTERNAL_7afc16e1_4_k_cu_9a747f2d_24964cuda3std3__45__cpo5beginE)
_ZN39_INTERNAL_7afc16e1_4_k_cu_9a747f2d_24964cuda3std3__45__cpo5beginE:
	.zero		1
	.type		_ZN39_INTERNAL_7afc16e1_4_k_cu_9a747f2d_24964cuda3std3__441_GLOBAL__N__7afc16e1_4_k_cu_9a747f2d_24966ignoreE,@object
	.size		_ZN39_INTERNAL_7afc16e1_4_k_cu_9a747f2d_24964cuda3std3__441_GLOBAL__N__7afc16e1_4_k_cu_9a747f2d_24966ignoreE,(_ZN39_INTERNAL_7afc16e1_4_k_cu_9a747f2d_24964cute7productE - _ZN39_INTERNAL_7afc16e1_4_k_cu_9a747f2d_24964cuda3std3__441_GLOBAL__N__7afc16e1_4_k_cu_9a747f2d_24966ignoreE)
_ZN39_INTERNAL_7afc16e1_4_k_cu_9a747f2d_24964cuda3std3__441_GLOBAL__N__7afc16e1_4_k_cu_9a747f2d_24966ignoreE:
	.zero		1
	.type		_ZN39_INTERNAL_7afc16e1_4_k_cu_9a747f2d_24964cute7productE,@object
	.size		_ZN39_INTERNAL_7afc16e1_4_k_cu_9a747f2d_24964cute7productE,(_ZN39_INTERNAL_7afc16e1_4_k_cu_9a747f2d_24964cuda3std3__45__cpo3endE - _ZN39_INTERNAL_7afc16e1_4_k_cu_9a747f2d_24964cute7productE)
_ZN39_INTERNAL_7afc16e1_4_k_cu_9a747f2d_24964cute7productE:
	.zero		1
	.type		_ZN39_INTERNAL_7afc16e1_4_k_cu_9a747f2d_24964cuda3std3__45__cpo3endE,@object
	.size		_ZN39_INTERNAL_7afc16e1_4_k_cu_9a747f2d_24964cuda3std3__45__cpo3endE,(_ZN39_INTERNAL_7afc16e1_4_k_cu_9a747f2d_24964cuda3std3__419piecewise_constructE - _ZN39_INTERNAL_7afc16e1_4_k_cu_9a747f2d_24964cuda3std3__45__cpo3endE)
_ZN39_INTERNAL_7afc16e1_4_k_cu_9a747f2d_24964cuda3std3__45__cpo3endE:
	.zero		1
	.type		_ZN39_INTERNAL_7afc16e1_4_k_cu_9a747f2d_24964cuda3std3__419piecewise_constructE,@object
	.size		_ZN39_INTERNAL_7afc16e1_4_k_cu_9a747f2d_24964cuda3std3__419piecewise_constructE,(_ZN39_INTERNAL_7afc16e1_4_k_cu_9a747f2d_24964cuda3std3__45__cpo4cendE - _ZN39_INTERNAL_7afc16e1_4_k_cu_9a747f2d_24964cuda3std3__419piecewise_constructE)
_ZN39_INTERNAL_7afc16e1_4_k_cu_9a747f2d_24964cuda3std3__419piecewise_constructE:
	.zero		1
	.type		_ZN39_INTERNAL_7afc16e1_4_k_cu_9a747f2d_24964cuda3std3__45__cpo4cendE,@object
	.size		_ZN39_INTERNAL_7afc16e1_4_k_cu_9a747f2d_24964cuda3std3__45__cpo4cendE,(_ZN39_INTERNAL_7afc16e1_4_k_cu_9a747f2d_24964cuda3std6ranges3__45__cpo4swapE - _ZN39_INTERNAL_7afc16e1_4_k_cu_9a747f2d_24964cuda3std3__45__cpo4cendE)
_ZN39_INTERNAL_7afc16e1_4_k_cu_9a747f2d_24964cuda3std3__45__cpo4cendE:
	.zero		1
	.type		_ZN39_INTERNAL_7afc16e1_4_k_cu_9a747f2d_24964cuda3std6ranges3__45__cpo4swapE,@object
	.size		_ZN39_INTERNAL_7afc16e1_4_k_cu_9a747f2d_24964cuda3std6ranges3__45__cpo4swapE,(.L_7 - _ZN39_INTERNAL_7afc16e1_4_k_cu_9a747f2d_24964cuda3std6ranges3__45__cpo4swapE)
_ZN39_INTERNAL_7afc16e1_4_k_cu_9a747f2d_24964cuda3std6ranges3__45__cpo4swapE:
	.zero		1
.L_7:


//--------------------- .nv.constant0._ZN7cutlass13device_kernelINS_4conv6kernel13ConvUniversalINS1_16ConvProblemShapeILNS1_8OperatorE1ELi3EEENS1_10collective14CollectiveConvINS1_46MainloopSm90TmaGmmaWarpSpecializedImplicitGemmILS5_1ELi11ELi3EN4cute5tupleIJNSA_1CILi1EEESD_SD_EEENS1_36KernelImplicitTmaWarpSpecializedSm90ELi1EEENSB_IJNSC_ILi256EEENSC_ILi64EEENSB_IJNSC_ILi32EEEEEEEEENS_6half_tESM_NSA_8TiledMMAINSA_8MMA_AtomIJNSA_4SM904GMMA25MMA_64x64x16_F32F16F16_SSILNSQ_5MajorE0ELSS_1ELNSQ_7ScaleInE1ELST_1EEEEEENSA_6LayoutISE_NSB_IJNSC_ILi0EEESX_SX_EEEEENSB_IJNSA_10UnderscoreES10_S10_EEEEENS7_6detail26Sm90ImplicitGemmTileTraitsINSA_20SM90_TMA_LOAD_IM2COLENSA_14ComposedLayoutINSA_7SwizzleILi2ELi4ELi3EEENSA_18smem_ptr_flag_bitsILi16EEENSW_INSB_IJNSB_IJNSC_ILi8EEESJ_EEENSB_IJSJ_SD_EEENSB_IJSD_NSC_ILi11EEEEEEEEENSB_IJNSB_IJSJ_SH_EEENSB_IJSD_SX_EEENSB_IJSX_NSC_ILi8192EEEEEEEEEEEEEvEENS14_INSA_13SM90_TMA_LOADENS16_INS17_ILi3ELi4ELi3EEES1A_NSW_INSB_IJNSB_IJSI_SD_EEENSB_IJS1B_NSC_ILi4EEEEEES1F_EEENSB_IJS1I_NSB_IJSI_NSC_ILi512EEEEEENSB_IJSX_NSC_ILi2048EEEEEEEEEEEEEvEEEENS_8epilogue10collective6detail29Sm90TmaWarpSpecializedAdapterINS25_15DefaultEpilogueISM_NSB_IJNSB_IJllllEEESD_SX_EEES2A_NS24_6thread17LinearCombinationISM_Li1EffLNS2B_9ScaleType4KindE0ELNS_15FloatRoundStyleE2ESM_EENS_4gemm15EpilogueDefaultEEEEEvvEEEEvNT_6ParamsE --------------------------
	.section	.nv.constant0._ZN7cutlass13device_kernelINS_4conv6kernel13ConvUniversalINS1_16ConvProblemShapeILNS1_8OperatorE1ELi3EEENS1_10collective14CollectiveConvINS1_46MainloopSm90TmaGmmaWarpSpecializedImplicitGemmILS5_1ELi11ELi3EN4cute5tupleIJNSA_1CILi1EEESD_SD_EEENS1_36KernelImplicitTmaWarpSpecializedSm90ELi1EEENSB_IJNSC_ILi256EEENSC_ILi64EEENSB_IJNSC_ILi32EEEEEEEEENS_6half_tESM_NSA_8TiledMMAINSA_8MMA_AtomIJNSA_4SM904GMMA25MMA_64x64x16_F32F16F16_SSILNSQ_5MajorE0ELSS_1ELNSQ_7ScaleInE1ELST_1EEEEEENSA_6LayoutISE_NSB_IJNSC_ILi0EEESX_SX_EEEEENSB_IJNSA_10UnderscoreES10_S10_EEEEENS7_6detail26Sm90ImplicitGemmTileTraitsINSA_20SM90_TMA_LOAD_IM2COLENSA_14ComposedLayoutINSA_7SwizzleILi2ELi4ELi3EEENSA_18smem_ptr_flag_bitsILi16EEENSW_INSB_IJNSB_IJNSC_ILi8EEESJ_EEENSB_IJSJ_SD_EEENSB_IJSD_NSC_ILi11EEEEEEEEENSB_IJNSB_IJSJ_SH_EEENSB_IJSD_SX_EEENSB_IJSX_NSC_ILi8192EEEEEEEEEEEEEvEENS14_INSA_13SM90_TMA_LOADENS16_INS17_ILi3ELi4ELi3EEES1A_NSW_INSB_IJNSB_IJSI_SD_EEENSB_IJS1B_NSC_ILi4EEEEEES1F_EEENSB_IJS1I_NSB_IJSI_NSC_ILi512EEEEEENSB_IJSX_NSC_ILi2048EEEEEEEEEEEEEvEEEENS_8epilogue10collective6detail29Sm90TmaWarpSpecializedAdapterINS25_15DefaultEpilogueISM_NSB_IJNSB_IJllllEEESD_SX_EEES2A_NS24_6thread17LinearCombinationISM_Li1EffLNS2B_9ScaleType4KindE0ELNS_15FloatRoundStyleE2ESM_EENS_4gemm15EpilogueDefaultEEEEEvvEEEEvNT_6ParamsE,"a",@progbits
	.sectionflags	@""
	.align	4
.nv.constant0._ZN7cutlass13device_kernelINS_4conv6kernel13ConvUniversalINS1_16ConvProblemShapeILNS1_8OperatorE1ELi3EEENS1_10collective14CollectiveConvINS1_46MainloopSm90TmaGmmaWarpSpecializedImplicitGemmILS5_1ELi11ELi3EN4cute5tupleIJNSA_1CILi1EEESD_SD_EEENS1_36KernelImplicitTmaWarpSpecializedSm90ELi1EEENSB_IJNSC_ILi256EEENSC_ILi64EEENSB_IJNSC_ILi32EEEEEEEEENS_6half_tESM_NSA_8TiledMMAINSA_8MMA_AtomIJNSA_4SM904GMMA25MMA_64x64x16_F32F16F16_SSILNSQ_5MajorE0ELSS_1ELNSQ_7ScaleInE1ELST_1EEEEEENSA_6LayoutISE_NSB_IJNSC_ILi0EEESX_SX_EEEEENSB_IJNSA_10UnderscoreES10_S10_EEEEENS7_6detail26Sm90ImplicitGemmTileTraitsINSA_20SM90_TMA_LOAD_IM2COLENSA_14ComposedLayoutINSA_7SwizzleILi2ELi4ELi3EEENSA_18smem_ptr_flag_bitsILi16EEENSW_INSB_IJNSB_IJNSC_ILi8EEESJ_EEENSB_IJSJ_SD_EEENSB_IJSD_NSC_ILi11EEEEEEEEENSB_IJNSB_IJSJ_SH_EEENSB_IJSD_SX_EEENSB_IJSX_NSC_ILi8192EEEEEEEEEEEEEvEENS14_INSA_13SM90_TMA_LOADENS16_INS17_ILi3ELi4ELi3EEES1A_NSW_INSB_IJNSB_IJSI_SD_EEENSB_IJS1B_NSC_ILi4EEEEEES1F_EEENSB_IJS1I_NSB_IJSI_NSC_ILi512EEEEEENSB_IJSX_NSC_ILi2048EEEEEEEEEEEEEvEEEENS_8epilogue10collective6detail29Sm90TmaWarpSpecializedAdapterINS25_15DefaultEpilogueISM_NSB_IJNSB_IJllllEEESD_SX_EEES2A_NS24_6thread17LinearCombinationISM_Li1EffLNS2B_9ScaleType4KindE0ELNS_15FloatRoundStyleE2ESM_EENS_4gemm15EpilogueDefaultEEEEEvvEEEEvNT_6ParamsE:
	.zero		1664


//--------------------- SYMBOLS --------------------------

	.type		.nv.reservedSmem.offset0,@object
	.size		.nv.reservedSmem.offset0,0x4
